	.headerflags	@"EF_CUDA_TEXMODE_UNIFIED EF_CUDA_64BIT_ADDRESS EF_CUDA_ACCELERATORS EF_CUDA_SM90 EF_CUDA_VIRTUAL_SM(EF_CUDA_SM90)"
	.elftype	@"ET_EXEC"


//--------------------- .nv.info                  --------------------------
	.section	.nv.info,"",@"SHT_CUDA_INFO"
	.align	4


	//----- nvinfo : EIATTR_REGCOUNT
	.align		4
        /*0000*/ 	.byte	0x04, 0x2f
        /*0002*/ 	.short	(.L_1 - .L_0)
	.align		4
.L_0:
        /*0004*/ 	.word	index@(triton_poi_fused_max_pool2d_with_indices_24)
        /*0008*/ 	.word	0x00000050


	//----- nvinfo : EIATTR_MIN_STACK_SIZE
	.align		4
.L_1:
        /*000c*/ 	.byte	0x04, 0x12
        /*000e*/ 	.short	(.L_3 - .L_2)
	.align		4
.L_2:
        /*0010*/ 	.word	index@(triton_poi_fused_max_pool2d_with_indices_24)
        /*0014*/ 	.word	0x00000008


	//----- nvinfo : EIATTR_FRAME_SIZE
	.align		4
.L_3:
        /*0018*/ 	.byte	0x04, 0x11
        /*001a*/ 	.short	(.L_5 - .L_4)
	.align		4
.L_4:
        /*001c*/ 	.word	index@(triton_poi_fused_max_pool2d_with_indices_24)
        /*0020*/ 	.word	0x00000008


	//----- nvinfo : EIATTR_MIN_STACK_SIZE
	.align		4
.L_5:
        /*0024*/ 	.byte	0x04, 0x12
        /*0026*/ 	.short	(.L_7 - .L_6)
	.align		4
.L_6:
        /*0028*/ 	.word	index@(triton_poi_fused_max_pool2d_with_indices_24)
        /*002c*/ 	.word	0x00000008
.L_7:


//--------------------- .nv.info.triton_poi_fused_max_pool2d_with_indices_24 --------------------------
	.section	.nv.info.triton_poi_fused_max_pool2d_with_indices_24,"",@"SHT_CUDA_INFO"
	.sectionflags	@""
	.align	4


	//----- nvinfo : EIATTR_CUDA_API_VERSION
	.align		4
        /*0000*/ 	.byte	0x04, 0x37
        /*0002*/ 	.short	(.L_9 - .L_8)
.L_8:
        /*0004*/ 	.word	0x0000007c


	//----- nvinfo : EIATTR_KPARAM_INFO
	.align		4
.L_9:
        /*0008*/ 	.byte	0x04, 0x17
        /*000a*/ 	.short	(.L_11 - .L_10)
.L_10:
        /*000c*/ 	.word	0x00000000
        /*0010*/ 	.short	0x0003
        /*0012*/ 	.short	0x0018
        /*0014*/ 	.byte	0x00, 0xf0, 0x11, 0x00


	//----- nvinfo : EIATTR_KPARAM_INFO
	.align		4
.L_11:
        /*0018*/ 	.byte	0x04, 0x17
        /*001a*/ 	.short	(.L_13 - .L_12)
.L_12:
        /*001c*/ 	.word	0x00000000
        /*0020*/ 	.short	0x0002
        /*0022*/ 	.short	0x0010
        /*0024*/ 	.byte	0x00, 0xf4, 0x21, 0x00


	//----- nvinfo : EIATTR_KPARAM_INFO
	.align		4
.L_13:
        /*0028*/ 	.byte	0x04, 0x17
        /*002a*/ 	.short	(.L_15 - .L_14)
.L_14:
        /*002c*/ 	.word	0x00000000
        /*0030*/ 	.short	0x0001
        /*0032*/ 	.short	0x0008
        /*0034*/ 	.byte	0x00, 0xf4, 0x21, 0x00


	//----- nvinfo : EIATTR_KPARAM_INFO
	.align		4
.L_15:
        /*0038*/ 	.byte	0x04, 0x17
        /*003a*/ 	.short	(.L_17 - .L_16)
.L_16:
        /*003c*/ 	.word	0x00000000
        /*0040*/ 	.short	0x0000
        /*0042*/ 	.short	0x0000
        /*0044*/ 	.byte	0x00, 0xf4, 0x21, 0x00


	//----- nvinfo : EIATTR_SPARSE_MMA_MASK
	.align		4
.L_17:
        /*0048*/ 	.byte	0x03, 0x50
        /*004a*/ 	.short	0x0000


	//----- nvinfo : EIATTR_MAXREG_COUNT
	.align		4
        /*004c*/ 	.byte	0x03, 0x1b
        /*004e*/ 	.short	0x00ff


	//----- nvinfo : EIATTR_EXIT_INSTR_OFFSETS
	.align		4
        /*0050*/ 	.byte	0x04, 0x1c
        /*0052*/ 	.short	(.L_19 - .L_18)


	//   ....[0]....
.L_18:
        /*0054*/ 	.word	0x00002c60


	//----- nvinfo : EIATTR_REQNTID
	.align		4
.L_19:
        /*0058*/ 	.byte	0x04, 0x10
        /*005a*/ 	.short	(.L_21 - .L_20)
.L_20:
        /*005c*/ 	.word	0x00000080
        /*0060*/ 	.word	0x00000001
        /*0064*/ 	.word	0x00000001


	//----- nvinfo : EIATTR_CBANK_PARAM_SIZE
	.align		4
.L_21:
        /*0068*/ 	.byte	0x03, 0x19
        /*006a*/ 	.short	0x001c


	//----- nvinfo : EIATTR_PARAM_CBANK
	.align		4
        /*006c*/ 	.byte	0x04, 0x0a
        /*006e*/ 	.short	(.L_23 - .L_22)
	.align		4
.L_22:
        /*0070*/ 	.word	index@(.nv.constant0.triton_poi_fused_max_pool2d_with_indices_24)
        /*0074*/ 	.short	0x0210
        /*0076*/ 	.short	0x001c


	//----- nvinfo : EIATTR_SW_WAR
	.align		4
.L_23:
        /*0078*/ 	.byte	0x04, 0x36
        /*007a*/ 	.short	(.L_25 - .L_24)
.L_24:
        /*007c*/ 	.word	0x00000008
.L_25:


//--------------------- .nv.callgraph             --------------------------
	.section	.nv.callgraph,"",@"SHT_CUDA_CALLGRAPH"
	.align	4
	.sectionentsize	8
	.align		4
        /*0000*/ 	.word	0x00000000
	.align		4
        /*0004*/ 	.word	0xffffffff
	.align		4
        /*0008*/ 	.word	0x00000000
	.align		4
        /*000c*/ 	.word	0xfffffffe
	.align		4
        /*0010*/ 	.word	0x00000000
	.align		4
        /*0014*/ 	.word	0xfffffffd
	.align		4
        /*0018*/ 	.word	0x00000000
	.align		4
        /*001c*/ 	.word	0xfffffffc


//--------------------- .text.triton_poi_fused_max_pool2d_with_indices_24 --------------------------
	.section	.text.triton_poi_fused_max_pool2d_with_indices_24,"ax",@progbits
	.sectionflags	@"SHF_BARRIERS=1"
	.align	128
        .global         triton_poi_fused_max_pool2d_with_indices_24
        .type           triton_poi_fused_max_pool2d_with_indices_24,@function
        .size           triton_poi_fused_max_pool2d_with_indices_24,(.L_x_1 - triton_poi_fused_max_pool2d_with_indices_24)
        .other          triton_poi_fused_max_pool2d_with_indices_24,@"STO_CUDA_ENTRY STV_DEFAULT"
triton_poi_fused_max_pool2d_with_indices_24:
.text.triton_poi_fused_max_pool2d_with_indices_24:
[----:B------:R-:W0:Y:S01]  /*0000*/  LDC R1, c[0x0][0x28] ;  /* 0x00000a00ff017b82 */ /* 0x000e220000000800 */
[----:B------:R-:W1:Y:S07]  /*0010*/  S2R R0, SR_TID.X ;  /* 0x0000000000007919 */ /* 0x000e6e0000002100 */
[----:B------:R-:W2:Y:S01]  /*0020*/  LDC.64 R26, c[0x0][0x210] ;  /* 0x00008400ff1a7b82 */ /* 0x000ea20000000a00 */
[----:B------:R-:W-:Y:S02]  /*0030*/  CS2R R16, SRZ ;  /* 0x0000000000107805 */ /* 0x000fe4000001ff00 */
[----:B------:R-:W-:Y:S01]  /*0040*/  CS2R R18, SRZ ;  /* 0x0000000000127805 */ /* 0x000fe2000001ff00 */
[----:B------:R-:W3:Y:S01]  /*0050*/  S2R R2, SR_CTAID.X ;  /* 0x0000000000027919 */ /* 0x000ee20000002500 */
[----:B------:R-:W-:Y:S01]  /*0060*/  CS2R R10, SRZ ;  /* 0x00000000000a7805 */ /* 0x000fe2000001ff00 */
[----:B------:R-:W-:Y:S01]  /*0070*/  ULDC.64 UR6, c[0x0][0x208] ;  /* 0x0000820000067ab9 */ /* 0x000fe20000000a00 */
[----:B------:R-:W-:Y:S01]  /*0080*/  ULDC.64 UR4, c[0x0][0x210] ;  /* 0x0000840000047ab9 */ /* 0x000fe20000000a00 */
[----:B0-----:R-:W-:Y:S01]  /*0090*/  VIADD R1, R1, 0xfffffff8 ;  /* 0xfffffff801017836 */ /* 0x001fe20000000000 */
[----:B------:R-:W-:Y:S01]  /*00a0*/  ULDC.64 UR8, c[0x0][0x220] ;  /* 0x0000880000087ab9 */ /* 0x000fe20000000a00 */
[----:B-1----:R-:W-:-:S02]  /*00b0*/  IMAD.SHL.U32 R0, R0, 0x8, RZ ;  /* 0x0000000800007824 */ /* 0x002fc400078e00ff */
[----:B---3--:R-:W-:Y:S01]  /*00c0*/  IMAD.SHL.U32 R77, R2, 0x400, RZ ;  /* 0x00000400024d7824 */ /* 0x008fe200078e00ff */
[----:B------:R-:W-:Y:S02]  /*00d0*/  SHF.R.S32.HI R2, RZ, 0x15, R2 ;  /* 0x00000015ff027819 */ /* 0x000fe40000011402 */
[----:B------:R-:W-:Y:S02]  /*00e0*/  LOP3.LUT R0, R0, 0x3f8, RZ, 0xc0, !PT ;  /* 0x000003f800007812 */ /* 0x000fe400078ec0ff */
[----:B------:R-:W-:Y:S02]  /*00f0*/  SGXT R2, R2, 0x1 ;  /* 0x000000010202781a */ /* 0x000fe40000000200 */
[----:B------:R-:W-:-:S04]  /*0100*/  LOP3.LUT R3, R77, R0, RZ, 0xfc, !PT ;  /* 0x000000004d037212 */ /* 0x000fc800078efcff */
[CC--:B------:R-:W-:Y:S02]  /*0110*/  LEA.HI R4, R2.reuse, R3.reuse, RZ, 0x6 ;  /* 0x0000000302047211 */ /* 0x0c0fe400078f30ff */
[----:B------:R-:W-:Y:S02]  /*0120*/  LEA.HI R5, R2, R3, RZ, 0xc ;  /* 0x0000000302057211 */ /* 0x000fe400078f60ff */
[----:B------:R-:W-:Y:S02]  /*0130*/  SHF.R.S32.HI R13, RZ, 0x6, R4 ;  /* 0x00000006ff0d7819 */ /* 0x000fe40000011404 */
[----:B------:R-:W-:Y:S02]  /*0140*/  SHF.R.S32.HI R6, RZ, 0xc, R5 ;  /* 0x0000000cff067819 */ /* 0x000fe40000011405 */
[----:B------:R-:W-:Y:S02]  /*0150*/  LEA.HI R5, R13, R13, RZ, 0x6 ;  /* 0x0000000d0d057211 */ /* 0x000fe400078f30ff */
[----:B------:R-:W-:-:S02]  /*0160*/  LEA.HI R7, R6, R6, RZ, 0x6 ;  /* 0x0000000606077211 */ /* 0x000fc400078f30ff */
[----:B------:R-:W-:Y:S02]  /*0170*/  LOP3.LUT R8, R5, 0xffffffc0, RZ, 0xc0, !PT ;  /* 0xffffffc005087812 */ /* 0x000fe400078ec0ff */
[----:B------:R-:W-:Y:S02]  /*0180*/  LOP3.LUT R7, R7, 0xffffffc0, RZ, 0xc0, !PT ;  /* 0xffffffc007077812 */ /* 0x000fe400078ec0ff */
[----:B------:R-:W-:Y:S01]  /*0190*/  LOP3.LUT R4, R4, 0xffffffc0, RZ, 0xc0, !PT ;  /* 0xffffffc004047812 */ /* 0x000fe200078ec0ff */
[----:B------:R-:W-:Y:S01]  /*01a0*/  IMAD.IADD R13, R13, 0x1, -R8 ;  /* 0x000000010d0d7824 */ /* 0x000fe200078e0a08 */
[----:B------:R-:W-:Y:S01]  /*01b0*/  CS2R R8, SRZ ;  /* 0x0000000000087805 */ /* 0x000fe2000001ff00 */
[C---:B------:R-:W-:Y:S02]  /*01c0*/  IMAD.IADD R20, R6.reuse, 0x1, -R7 ;  /* 0x0000000106147824 */ /* 0x040fe400078e0a07 */
[----:B------:R-:W-:Y:S01]  /*01d0*/  IMAD R30, R6, 0x80, R13 ;  /* 0x00000080061e7824 */ /* 0x000fe200078e020d */
[----:B------:R-:W-:Y:S01]  /*01e0*/  ISETP.GT.AND P0, PT, R13, RZ, PT ;  /* 0x000000ff0d00720c */ /* 0x000fe20003f04270 */
[----:B------:R-:W-:Y:S01]  /*01f0*/  IMAD.IADD R31, R3, 0x1, -R4 ;  /* 0x00000001031f7824 */ /* 0x000fe200078e0a04 */
[----:B------:R-:W-:Y:S01]  /*0200*/  ISETP.GT.AND P1, PT, R20, RZ, PT ;  /* 0x000000ff1400720c */ /* 0x000fe20003f24270 */
[----:B------:R-:W-:Y:S01]  /*0210*/  IMAD.SHL.U32 R30, R30, 0x80, RZ ;  /* 0x000000801e1e7824 */ /* 0x000fe200078e00ff */
[----:B------:R-:W-:-:S02]  /*0220*/  ISETP.GT.AND P2, PT, R20, RZ, P0 ;  /* 0x000000ff1400720c */ /* 0x000fc40000744270 */
[----:B------:R-:W-:Y:S01]  /*0230*/  ISETP.GT.AND P1, PT, R13, -0x1, P1 ;  /* 0xffffffff0d00780c */ /* 0x000fe20000f24270 */
[C---:B------:R-:W-:Y:S02]  /*0240*/  VIADD R22, R30.reuse, 0xffffdfc0 ;  /* 0xffffdfc01e167836 */ /* 0x040fe40000000000 */
[----:B------:R-:W-:Y:S02]  /*0250*/  VIADD R34, R30, 0xffffe000 ;  /* 0xffffe0001e227836 */ /* 0x000fe40000000000 */
[C---:B------:R-:W-:Y:S02]  /*0260*/  IMAD.IADD R4, R31.reuse, 0x1, R22 ;  /* 0x000000011f047824 */ /* 0x040fe400078e0216 */
[----:B------:R-:W-:Y:S02]  /*0270*/  IMAD.IADD R6, R31, 0x1, R34 ;  /* 0x000000011f067824 */ /* 0x000fe400078e0222 */
[----:B--2---:R-:W-:-:S04]  /*0280*/  IMAD.WIDE R4, R4, 0x4, R26 ;  /* 0x0000000404047825 */ /* 0x004fc800078e021a */
[----:B------:R-:W-:Y:S01]  /*0290*/  IMAD.WIDE R6, R6, 0x4, R26 ;  /* 0x0000000406067825 */ /* 0x000fe200078e021a */
[----:B------:R0:W2:Y:S04]  /*02a0*/  @P2 LDG.E.128 R16, desc[UR6][R4.64] ;  /* 0x0000000604102981 */ /* 0x0000a8000c1e1d00 */
[----:B------:R1:W3:Y:S01]  /*02b0*/  @P1 LDG.E.128 R8, desc[UR6][R6.64] ;  /* 0x0000000606081981 */ /* 0x0002e2000c1e1d00 */
[----:B------:R-:W-:Y:S01]  /*02c0*/  LOP3.LUT R0, R77, 0x4, R0, 0xfe, !PT ;  /* 0x000000044d007812 */ /* 0x000fe200078efe00 */
[----:B------:R-:W-:-:S03]  /*02d0*/  VIADD R38, R30, 0xffffe040 ;  /* 0xffffe0401e267836 */ /* 0x000fc60000000000 */
[----:B------:R-:W-:Y:S01]  /*02e0*/  LEA.HI R2, R2, R0, RZ, 0x6 ;  /* 0x0000000002027211 */ /* 0x000fe200078f30ff */
[----:B------:R-:W-:-:S03]  /*02f0*/  IMAD.IADD R24, R31, 0x1, R38 ;  /* 0x000000011f187824 */ /* 0x000fc600078e0226 */
[----:B0-----:R-:W-:Y:S01]  /*0300*/  LOP3.LUT R5, R2, 0xffffffc0, RZ, 0xc0, !PT ;  /* 0xffffffc002057812 */ /* 0x001fe200078ec0ff */
[----:B------:R-:W-:Y:S01]  /*0310*/  IMAD.WIDE R24, R24, 0x4, R26 ;  /* 0x0000000418187825 */ /* 0x000fe200078e021a */
[----:B-1----:R-:W-:-:S03]  /*0320*/  SHF.R.S32.HI R6, RZ, 0x1f, R30 ;  /* 0x0000001fff067819 */ /* 0x002fc6000001141e */
[----:B------:R-:W-:Y:S01]  /*0330*/  IMAD.IADD R4, R0, 0x1, -R5 ;  /* 0x0000000100047824 */ /* 0x000fe200078e0a05 */
[----:B--2---:R-:W-:Y:S02]  /*0340*/  SEL R16, R16, 0xff800000, P2 ;  /* 0xff80000010107807 */ /* 0x004fe40001000000 */
[----:B------:R-:W-:Y:S02]  /*0350*/  SEL R12, R17, 0xff800000, P2 ;  /* 0xff800000110c7807 */ /* 0x000fe40001000000 */
[----:B---3--:R-:W-:Y:S02]  /*0360*/  SEL R21, R8, 0xff800000, P1 ;  /* 0xff80000008157807 */ /* 0x008fe40000800000 */
[----:B------:R-:W-:Y:S02]  /*0370*/  SEL R23, R9, 0xff800000, P1 ;  /* 0xff80000009177807 */ /* 0x000fe40000800000 */
[----:B------:R-:W-:Y:S02]  /*0380*/  FSETP.GT.AND P6, PT, R21, R16, PT ;  /* 0x000000101500720b */ /* 0x000fe40003fc4000 */
[----:B------:R-:W-:-:S02]  /*0390*/  FSETP.GT.AND P5, PT, R23, R12, PT ;  /* 0x0000000c1700720b */ /* 0x000fc40003fa4000 */
[----:B------:R-:W-:Y:S02]  /*03a0*/  SEL R18, R18, 0xff800000, P2 ;  /* 0xff80000012127807 */ /* 0x000fe40001000000 */
[----:B------:R-:W-:Y:S02]  /*03b0*/  SEL R9, R10, 0xff800000, P1 ;  /* 0xff8000000a097807 */ /* 0x000fe40000800000 */
[----:B------:R-:W-:Y:S02]  /*03c0*/  FSETP.NAN.AND P3, PT, R21, R21, PT ;  /* 0x000000151500720b */ /* 0x000fe40003f68000 */
[----:B------:R-:W-:Y:S02]  /*03d0*/  FSETP.GT.AND P4, PT, R9, R18, PT ;  /* 0x000000120900720b */ /* 0x000fe40003f84000 */
[----:B------:R-:W-:Y:S02]  /*03e0*/  SEL R2, R19, 0xff800000, P2 ;  /* 0xff80000013027807 */ /* 0x000fe40001000000 */
[----:B------:R-:W-:-:S02]  /*03f0*/  @!P6 SEL R21, R21, R16, P3 ;  /* 0x000000101515e207 */ /* 0x000fc40001800000 */
[----:B------:R-:W-:Y:S02]  /*0400*/  CS2R R16, SRZ ;  /* 0x0000000000107805 */ /* 0x000fe4000001ff00 */
[----:B------:R-:W-:Y:S02]  /*0410*/  FSETP.NAN.AND P3, PT, R23, R23, PT ;  /* 0x000000171700720b */ /* 0x000fe40003f68000 */
[----:B------:R-:W-:Y:S02]  /*0420*/  SEL R11, R11, 0xff800000, P1 ;  /* 0xff8000000b0b7807 */ /* 0x000fe40000800000 */
[----:B------:R-:W-:Y:S02]  /*0430*/  @!P5 SEL R23, R23, R12, P3 ;  /* 0x0000000c1717d207 */ /* 0x000fe40001800000 */
[----:B------:R-:W-:Y:S02]  /*0440*/  FSETP.NAN.AND P3, PT, R9, R9, PT ;  /* 0x000000090900720b */ /* 0x000fe40003f68000 */
[----:B------:R-:W-:-:S02]  /*0450*/  P2R R7, PR, RZ, 0x10 ;  /* 0x00000010ff077803 */ /* 0x000fc40000000000 */
[----:B------:R-:W-:Y:S02]  /*0460*/  @!P4 SEL R9, R9, R18, P3 ;  /* 0x000000120909c207 */ /* 0x000fe40001800000 */
[----:B------:R-:W-:Y:S02]  /*0470*/  CS2R R18, SRZ ;  /* 0x0000000000127805 */ /* 0x000fe4000001ff00 */
[----:B------:R-:W-:Y:S02]  /*0480*/  IADD3 R12, P3, R31, R30, RZ ;  /* 0x0000001e1f0c7210 */ /* 0x000fe40007f7e0ff */
[----:B------:R-:W-:Y:S02]  /*0490*/  FSETP.GT.AND P4, PT, R11, R2, PT ;  /* 0x000000020b00720b */ /* 0x000fe40003f84000 */
[----:B------:R-:W-:Y:S01]  /*04a0*/  LEA.HI.X.SX32 R15, R31, R6, 0x1, P3 ;  /* 0x000000061f0f7211 */ /* 0x000fe200018f0eff */
[----:B------:R0:W2:Y:S01]  /*04b0*/  @P1 LDG.E.128 R16, desc[UR6][R24.64] ;  /* 0x0000000618101981 */ /* 0x0000a2000c1e1d00 */
[----:B------:R-:W-:-:S02]  /*04c0*/  LEA R14, P3, R12, UR4, 0x2 ;  /* 0x000000040c0e7c11 */ /* 0x000fc4000f8610ff */
[----:B------:R-:W-:Y:S02]  /*04d0*/  P2R R10, PR, RZ, 0x20 ;  /* 0x00000020ff0a7803 */ /* 0x000fe40000000000 */
[----:B------:R-:W-:Y:S02]  /*04e0*/  LEA.HI.X R15, R12, UR5, R15, 0x2, P3 ;  /* 0x000000050c0f7c11 */ /* 0x000fe400098f140f */
[----:B------:R-:W-:Y:S01]  /*04f0*/  IADD3 R0, P3, R4, R30, RZ ;  /* 0x0000001e04007210 */ /* 0x000fe20007f7e0ff */
[----:B------:R-:W-:Y:S01]  /*0500*/  VIADD R42, R30, 0xffffffc0 ;  /* 0xffffffc01e2a7836 */ /* 0x000fe20000000000 */
[----:B------:R-:W-:Y:S02]  /*0510*/  ISETP.GT.AND P0, PT, R20, -0x1, P0 ;  /* 0xffffffff1400780c */ /* 0x000fe40000704270 */
[----:B------:R-:W-:Y:S02]  /*0520*/  LEA.HI.X.SX32 R5, R4, R6, 0x1, P3 ;  /* 0x0000000604057211 */ /* 0x000fe400018f0eff */
[----:B------:R-:W-:-:S02]  /*0530*/  LEA R28, P3, R0, UR4, 0x2 ;  /* 0x00000004001c7c11 */ /* 0x000fc4000f8610ff */
[----:B------:R-:W-:Y:S02]  /*0540*/  LOP3.LUT R13, R20, R13, RZ, 0xfc, !PT ;  /* 0x0000000d140d7212 */ /* 0x000fe400078efcff */
[----:B------:R-:W-:Y:S02]  /*0550*/  LEA.HI.X R29, R0, UR5, R5, 0x2, P3 ;  /* 0x00000005001d7c11 */ /* 0x000fe400098f1405 */
[C---:B------:R-:W-:Y:S02]  /*0560*/  FSETP.NAN.AND P3, PT, R11.reuse, R11, PT ;  /* 0x0000000b0b00720b */ /* 0x040fe40003f68000 */
[----:B------:R-:W-:Y:S02]  /*0570*/  P2R R5, PR, RZ, 0x10 ;  /* 0x00000010ff057803 */ /* 0x000fe40000000000 */
[----:B------:R-:W-:Y:S01]  /*0580*/  @!P4 SEL R11, R11, R2, P3 ;  /* 0x000000020b0bc207 */ /* 0x000fe20001800000 */
[----:B0-----:R-:W-:Y:S01]  /*0590*/  IMAD.IADD R24, R31, 0x1, R42 ;  /* 0x000000011f187824 */ /* 0x001fe200078e022a */
[----:B------:R-:W-:-:S02]  /*05a0*/  P2R R8, PR, RZ, 0x40 ;  /* 0x00000040ff087803 */ /* 0x000fc40000000000 */
[----:B--2---:R-:W-:-:S04]  /*05b0*/  SEL R32, R19, 0xff800000, P1 ;  /* 0xff80000013207807 */ /* 0x004fc80000800000 */
[-C--:B------:R-:W-:Y:S02]  /*05c0*/  FSETP.NAN.AND P3, PT, R32, R32.reuse, PT ;  /* 0x000000202000720b */ /* 0x080fe40003f68000 */
[----:B------:R-:W-:Y:S02]  /*05d0*/  FSETP.GEU.AND P4, PT, R11, R32, PT ;  /* 0x000000200b00720b */ /* 0x000fe40003f8e000 */
[----:B------:R-:W-:Y:S02]  /*05e0*/  SEL R26, R18, 0xff800000, P1 ;  /* 0xff800000121a7807 */ /* 0x000fe40000800000 */
[----:B------:R-:W-:-:S07]  /*05f0*/  P2R R12, PR, RZ, 0x10 ;  /* 0x00000010ff0c7803 */ /* 0x000fce0000000000 */
[----:B------:R-:W-:Y:S02]  /*0600*/  @!P3 SEL R32, R32, R11, !P4 ;  /* 0x0000000b2020b207 */ /* 0x000fe40006000000 */
[----:B------:R-:W-:-:S04]  /*0610*/  FSETP.GEU.AND P4, PT, R9, R26, PT ;  /* 0x0000001a0900720b */ /* 0x000fc80003f8e000 */
[----:B------:R-:W-:-:S05]  /*0620*/  P2R R11, PR, RZ, 0x10 ;  /* 0x00000010ff0b7803 */ /* 0x000fca0000000000 */
[----:B------:R0:W-:Y:S02]  /*0630*/  STL.64 [R1], R10 ;  /* 0x0000000a01007387 */ /* 0x0001e40000100a00 */
[----:B0-----:R-:W0:Y:S01]  /*0640*/  LDC.64 R10, c[0x0][0x210] ;  /* 0x00008400ff0a7b82 */ /* 0x001e220000000a00 */
[----:B------:R-:W-:Y:S02]  /*0650*/  SEL R2, R17, 0xff800000, P1 ;  /* 0xff80000011027807 */ /* 0x000fe40000800000 */
[----:B------:R-:W-:Y:S02]  /*0660*/  CS2R R18, SRZ ;  /* 0x0000000000127805 */ /* 0x000fe4000001ff00 */
[----:B------:R-:W-:Y:S02]  /*0670*/  SEL R0, R16, 0xff800000, P1 ;  /* 0xff80000010007807 */ /* 0x000fe40000800000 */
[----:B------:R-:W-:Y:S01]  /*0680*/  CS2R R16, SRZ ;  /* 0x0000000000107805 */ /* 0x000fe2000001ff00 */
[----:B0-----:R-:W-:-:S05]  /*0690*/  IMAD.WIDE R24, R24, 0x4, R10 ;  /* 0x0000000418187825 */ /* 0x001fca00078e020a */
[----:B------:R-:W2:Y:S01]  /*06a0*/  @P0 LDG.E.128 R16, desc[UR6][R24.64] ;  /* 0x0000000618100981 */ /* 0x000ea2000c1e1d00 */
[----:B------:R-:W-:-:S13]  /*06b0*/  FSETP.NAN.AND P3, PT, R26, R26, PT ;  /* 0x0000001a1a00720b */ /* 0x000fda0003f68000 */
[----:B------:R-:W-:Y:S02]  /*06c0*/  @!P3 SEL R26, R26, R9, !P4 ;  /* 0x000000091a1ab207 */ /* 0x000fe40006000000 */
[-C--:B------:R-:W-:Y:S02]  /*06d0*/  FSETP.NAN.AND P3, PT, R2, R2.reuse, PT ;  /* 0x000000020200720b */ /* 0x080fe40003f68000 */
[----:B------:R-:W-:Y:S02]  /*06e0*/  FSETP.GEU.AND P4, PT, R23, R2, PT ;  /* 0x000000021700720b */ /* 0x000fe40003f8e000 */
[----:B------:R-:W-:-:S09]  /*06f0*/  ISETP.GT.AND P5, PT, R13, -0x1, PT ;  /* 0xffffffff0d00780c */ /* 0x000fd20003fa4270 */
[----:B------:R-:W-:Y:S02]  /*0700*/  @!P3 SEL R2, R2, R23, !P4 ;  /* 0x000000170202b207 */ /* 0x000fe40006000000 */
[-C--:B------:R-:W-:Y:S02]  /*0710*/  FSETP.NAN.AND P3, PT, R0, R0.reuse, PT ;  /* 0x000000000000720b */ /* 0x080fe40003f68000 */
[----:B------:R-:W-:Y:S01]  /*0720*/  P2R R9, PR, RZ, 0x10 ;  /* 0x00000010ff097803 */ /* 0x000fe20000000000 */
[----:B------:R-:W-:Y:S01]  /*0730*/  IMAD.IADD R20, R31, 0x1, R30 ;  /* 0x000000011f147824 */ /* 0x000fe200078e021e */
[----:B------:R-:W-:-:S09]  /*0740*/  FSETP.GEU.AND P4, PT, R21, R0, PT ;  /* 0x000000001500720b */ /* 0x000fd20003f8e000 */
[----:B------:R-:W-:Y:S01]  /*0750*/  @!P3 SEL R0, R0, R21, !P4 ;  /* 0x000000150000b207 */ /* 0x000fe20006000000 */
[----:B------:R-:W-:Y:S01]  /*0760*/  IMAD.WIDE R20, R20, 0x4, R10 ;  /* 0x0000000414147825 */ /* 0x000fe200078e020a */
[----:B--2---:R-:W-:Y:S02]  /*0770*/  SEL R23, R16, 0xff800000, P0 ;  /* 0xff80000010177807 */ /* 0x004fe40000000000 */
[----:B------:R-:W-:Y:S02]  /*0780*/  SEL R27, R17, 0xff800000, P0 ;  /* 0xff800000111b7807 */ /* 0x000fe40000000000 */
[----:B------:R-:W-:Y:S02]  /*0790*/  CS2R R16, SRZ ;  /* 0x0000000000107805 */ /* 0x000fe4000001ff00 */
[----:B------:R-:W-:Y:S02]  /*07a0*/  SEL R33, R18, 0xff800000, P0 ;  /* 0xff80000012217807 */ /* 0x000fe40000000000 */
[----:B------:R-:W-:-:S02]  /*07b0*/  SEL R25, R19, 0xff800000, P0 ;  /* 0xff80000013197807 */ /* 0x000fc40000000000 */
[----:B------:R-:W-:-:S06]  /*07c0*/  CS2R R18, SRZ ;  /* 0x0000000000127805 */ /* 0x000fcc000001ff00 */
[----:B------:R-:W2:Y:S01]  /*07d0*/  @P5 LDG.E.128 R16, desc[UR6][R20.64] ;  /* 0x0000000614105981 */ /* 0x000ea2000c1e1d00 */
[-C--:B------:R-:W-:Y:S02]  /*07e0*/  FSETP.NAN.AND P3, PT, R23, R23.reuse, PT ;  /* 0x000000171700720b */ /* 0x080fe40003f68000 */
[----:B------:R-:W-:Y:S02]  /*07f0*/  P2R R6, PR, RZ, 0x10 ;  /* 0x00000010ff067803 */ /* 0x000fe40000000000 */
[----:B------:R-:W-:-:S09]  /*0800*/  FSETP.GEU.AND P4, PT, R0, R23, PT ;  /* 0x000000170000720b */ /* 0x000fd20003f8e000 */
[----:B------:R-:W-:Y:S02]  /*0810*/  @!P3 SEL R23, R23, R0, !P4 ;  /* 0x000000001717b207 */ /* 0x000fe40006000000 */
        /* <DEDUP_REMOVED lines=12> */
[----:B--2---:R-:W-:Y:S02]  /*08e0*/  SEL R32, R19, 0xff800000, P5 ;  /* 0xff80000013207807 */ /* 0x004fe40002800000 */
[----:B------:R-:W-:Y:S02]  /*08f0*/  SEL R26, R18, 0xff800000, P5 ;  /* 0xff800000121a7807 */ /* 0x000fe40002800000 */
[----:B------:R-:W-:Y:S02]  /*0900*/  CS2R R18, SRZ ;  /* 0x0000000000127805 */ /* 0x000fe4000001ff00 */
[----:B------:R-:W-:Y:S02]  /*0910*/  SEL R24, R17, 0xff800000, P5 ;  /* 0xff80000011187807 */ /* 0x000fe40002800000 */
[----:B------:R-:W-:-:S02]  /*0920*/  SEL R20, R16, 0xff800000, P5 ;  /* 0xff80000010147807 */ /* 0x000fc40002800000 */
[----:B------:R-:W-:-:S06]  /*0930*/  CS2R R16, SRZ ;  /* 0x0000000000107805 */ /* 0x000fcc000001ff00 */
[----:B------:R0:W2:Y:S01]  /*0940*/  @P5 LDG.E.128 R16, desc[UR6][R14.64+0x100] ;  /* 0x000100060e105981 */ /* 0x0000a2000c1e1d00 */
        /* <DEDUP_REMOVED lines=12> */
[-C--:B------:R-:W-:Y:S01]  /*0a10*/  FSETP.NAN.AND P3, PT, R20, R20.reuse, PT ;  /* 0x000000141400720b */ /* 0x080fe20003f68000 */
[----:B------:R-:W-:Y:S01]  /*0a20*/  VIADD R36, R30, 0x1fc0 ;  /* 0x00001fc01e247836 */ /* 0x000fe20000000000 */
[----:B------:R-:W-:Y:S02]  /*0a30*/  P2R R69, PR, RZ, 0x10 ;  /* 0x00000010ff457803 */ /* 0x000fe40000000000 */
[----:B------:R-:W-:Y:S01]  /*0a40*/  FSETP.GEU.AND P4, PT, R23, R20, PT ;  /* 0x000000141700720b */ /* 0x000fe20003f8e000 */
[----:B0-----:R-:W-:-:S04]  /*0a50*/  IMAD.IADD R14, R31, 0x1, R36 ;  /* 0x000000011f0e7824 */ /* 0x001fc800078e0224 */
[----:B------:R-:W-:-:S04]  /*0a60*/  IMAD.WIDE R14, R14, 0x4, R10 ;  /* 0x000000040e0e7825 */ /* 0x000fc800078e020a */
[----:B------:R-:W-:Y:S02]  /*0a70*/  @!P3 SEL R20, R20, R23, !P4 ;  /* 0x000000171414b207 */ /* 0x000fe40006000000 */
        /* <DEDUP_REMOVED lines=23> */
[----:B------:R-:W-:Y:S01]  /*0bf0*/  P2R R67, PR, RZ, 0x10 ;  /* 0x00000010ff437803 */ /* 0x000fe20000000000 */
[----:B------:R-:W-:-:S04]  /*0c00*/  VIADD R35, R30, 0x2000 ;  /* 0x000020001e237836 */ /* 0x000fc80000000000 */
[----:B------:R-:W-:Y:S01]  /*0c10*/  IMAD.IADD R20, R31, 0x1, R35 ;  /* 0x000000011f147824 */ /* 0x000fe200078e0223 */
[----:B--2---:R-:W-:-:S04]  /*0c20*/  SEL R40, R19, 0xff800000, P0 ;  /* 0xff80000013287807 */ /* 0x004fc80000000000 */
[-C--:B------:R-:W-:Y:S02]  /*0c30*/  FSETP.NAN.AND P3, PT, R40, R40.reuse, PT ;  /* 0x000000282800720b */ /* 0x080fe40003f68000 */
[----:B------:R-:W-:Y:S02]  /*0c40*/  FSETP.GEU.AND P4, PT, R13, R40, PT ;  /* 0x000000280d00720b */ /* 0x000fe40003f8e000 */
[----:B------:R-:W-:-:S09]  /*0c50*/  SEL R32, R18, 0xff800000, P0 ;  /* 0xff80000012207807 */ /* 0x000fd20000000000 */
[----:B------:R-:W-:Y:S02]  /*0c60*/  @!P3 SEL R40, R40, R13, !P4 ;  /* 0x0000000d2828b207 */ /* 0x000fe40006000000 */
[-C--:B------:R-:W-:Y:S02]  /*0c70*/  FSETP.NAN.AND P3, PT, R32, R32.reuse, PT ;  /* 0x000000202000720b */ /* 0x080fe40003f68000 */
[----:B------:R-:W-:Y:S02]  /*0c80*/  P2R R54, PR, RZ, 0x10 ;  /* 0x00000010ff367803 */ /* 0x000fe40000000000 */
[----:B------:R-:W-:-:S09]  /*0c90*/  FSETP.GEU.AND P4, PT, R25, R32, PT ;  /* 0x000000201900720b */ /* 0x000fd20003f8e000 */
[----:B------:R-:W-:Y:S02]  /*0ca0*/  @!P3 SEL R32, R32, R25, !P4 ;  /* 0x000000192020b207 */ /* 0x000fe40006000000 */
[----:B------:R-:W-:-:S04]  /*0cb0*/  SEL R25, R17, 0xff800000, P0 ;  /* 0xff80000011197807 */ /* 0x000fc80000000000 */
[-C--:B------:R-:W-:Y:S02]  /*0cc0*/  FSETP.NAN.AND P3, PT, R25, R25.reuse, PT ;  /* 0x000000191900720b */ /* 0x080fe40003f68000 */
[----:B------:R-:W-:Y:S02]  /*0cd0*/  P2R R13, PR, RZ, 0x10 ;  /* 0x00000010ff0d7803 */ /* 0x000fe40000000000 */
[----:B------:R-:W-:-:S09]  /*0ce0*/  FSETP.GEU.AND P4, PT, R23, R25, PT ;  /* 0x000000191700720b */ /* 0x000fd20003f8e000 */
[----:B------:R-:W-:Y:S02]  /*0cf0*/  @!P3 SEL R25, R25, R23, !P4 ;  /* 0x000000171919b207 */ /* 0x000fe40006000000 */
[----:B------:R-:W-:-:S04]  /*0d00*/  SEL R23, R16, 0xff800000, P0 ;  /* 0xff80000010177807 */ /* 0x000fc80000000000 */
[-C--:B------:R-:W-:Y:S02]  /*0d10*/  FSETP.NAN.AND P3, PT, R23, R23.reuse, PT ;  /* 0x000000171700720b */ /* 0x080fe40003f68000 */
[----:B------:R-:W-:Y:S02]  /*0d20*/  P2R R14, PR, RZ, 0x10 ;  /* 0x00000010ff0e7803 */ /* 0x000fe40000000000 */
[----:B------:R-:W-:Y:S02]  /*0d30*/  FSETP.GEU.AND P4, PT, R21, R23, PT ;  /* 0x000000171500720b */ /* 0x000fe40003f8e000 */
[----:B------:R-:W-:Y:S02]  /*0d40*/  CS2R R16, SRZ ;  /* 0x0000000000107805 */ /* 0x000fe4000001ff00 */
[----:B------:R-:W-:-:S05]  /*0d50*/  CS2R R18, SRZ ;  /* 0x0000000000127805 */ /* 0x000fca000001ff00 */
[----:B------:R-:W-:Y:S01]  /*0d60*/  @!P3 SEL R23, R23, R21, !P4 ;  /* 0x000000151717b207 */ /* 0x000fe20006000000 */
[----:B------:R-:W-:-:S05]  /*0d70*/  IMAD.WIDE R20, R20, 0x4, R10 ;  /* 0x0000000414147825 */ /* 0x000fca00078e020a */
[----:B------:R0:W2:Y:S01]  /*0d80*/  @P5 LDG.E.128 R16, desc[UR6][R20.64] ;  /* 0x0000000614105981 */ /* 0x0000a2000c1e1d00 */
[----:B------:R-:W-:Y:S02]  /*0d90*/  P2R R15, PR, RZ, 0x10 ;  /* 0x00000010ff0f7803 */ /* 0x000fe40000000000 */
[----:B0-----:R-:W-:Y:S02]  /*0da0*/  CS2R R20, SRZ ;  /* 0x0000000000147805 */ /* 0x001fe4000001ff00 */
        /* <DEDUP_REMOVED lines=13> */
[----:B------:R-:W-:Y:S01]  /*0e80*/  @!P3 SEL R25, R25, R32, !P4 ;  /* 0x000000201919b207 */ /* 0x000fe20006000000 */
[----:B------:R-:W-:Y:S01]  /*0e90*/  IMAD.IADD R32, R4, 0x1, R22 ;  /* 0x0000000104207824 */ /* 0x000fe200078e0216 */
[----:B------:R-:W-:-:S03]  /*0ea0*/  CS2R R22, SRZ ;  /* 0x0000000000167805 */ /* 0x000fc6000001ff00 */
[----:B------:R-:W-:-:S05]  /*0eb0*/  IMAD.WIDE R32, R32, 0x4, R10 ;  /* 0x0000000420207825 */ /* 0x000fca00078e020a */
[----:B------:R0:W2:Y:S01]  /*0ec0*/  @P2 LDG.E.128 R20, desc[UR6][R32.64] ;  /* 0x0000000620142981 */ /* 0x0000a2000c1e1d00 */
[----:B------:R-:W-:-:S04]  /*0ed0*/  SEL R19, R19, 0xff800000, P5 ;  /* 0xff80000013137807 */ /* 0x000fc80002800000 */
[-C--:B------:R-:W-:Y:S02]  /*0ee0*/  FSETP.NAN.AND P3, PT, R19, R19.reuse, PT ;  /* 0x000000131300720b */ /* 0x080fe40003f68000 */
[----:B------:R-:W-:Y:S02]  /*0ef0*/  P2R R18, PR, RZ, 0x10 ;  /* 0x00000010ff127803 */ /* 0x000fe40000000000 */
[----:B------:R-:W-:Y:S01]  /*0f00*/  FSETP.GEU.AND P4, PT, R40, R19, PT ;  /* 0x000000132800720b */ /* 0x000fe20003f8e000 */
[----:B------:R-:W-:-:S04]  /*0f10*/  IMAD.IADD R34, R4, 0x1, R34 ;  /* 0x0000000104227824 */ /* 0x000fc800078e0222 */
[----:B0-----:R-:W-:-:S04]  /*0f20*/  IMAD.WIDE R32, R34, 0x4, R10 ;  /* 0x0000000422207825 */ /* 0x001fc800078e020a */
        /* <DEDUP_REMOVED lines=8> */
[----:B------:R-:W-:-:S04]  /*0fb0*/  IMAD.IADD R38, R4, 0x1, R38 ;  /* 0x0000000104267824 */ /* 0x000fc800078e0226 */
[----:B------:R-:W-:Y:S01]  /*0fc0*/  IMAD.WIDE R38, R38, 0x4, R10 ;  /* 0x0000000426267825 */ /* 0x000fe200078e020a */
[----:B------:R-:W-:Y:S02]  /*0fd0*/  P2R R27, PR, RZ, 0x10 ;  /* 0x00000010ff1b7803 */ /* 0x000fe40000000000 */
[----:B--2---:R-:W-:Y:S02]  /*0fe0*/  SEL R44, R21, 0xff800000, P1 ;  /* 0xff800000152c7807 */ /* 0x004fe40000800000 */
[----:B------:R-:W-:Y:S02]  /*0ff0*/  SEL R45, R22, 0xff800000, P1 ;  /* 0xff800000162d7807 */ /* 0x000fe40000800000 */
[----:B------:R-:W-:Y:S02]  /*1000*/  SEL R41, R23, 0xff800000, P1 ;  /* 0xff80000017297807 */ /* 0x000fe40000800000 */
[----:B------:R-:W-:Y:S02]  /*1010*/  CS2R R22, SRZ ;  /* 0x0000000000167805 */ /* 0x000fe4000001ff00 */
[----:B------:R-:W-:-:S02]  /*1020*/  SEL R43, R20, 0xff800000, P1 ;  /* 0xff800000142b7807 */ /* 0x000fc40000800000 */
[----:B------:R-:W-:-:S06]  /*1030*/  CS2R R20, SRZ ;  /* 0x0000000000147805 */ /* 0x000fcc000001ff00 */
[----:B------:R-:W2:Y:S01]  /*1040*/  @P1 LDG.E.128 R20, desc[UR6][R38.64] ;  /* 0x0000000626141981 */ /* 0x000ea2000c1e1d00 */
[C---:B------:R-:W-:Y:S02]  /*1050*/  FSETP.GT.AND P4, PT, R44.reuse, R37, PT ;  /* 0x000000252c00720b */ /* 0x040fe40003f84000 */
[----:B------:R-:W-:Y:S02]  /*1060*/  FSETP.GT.AND P3, PT, R45, R46, PT ;  /* 0x0000002e2d00720b */ /* 0x000fe40003f64000 */
[----:B------:R-:W-:Y:S02]  /*1070*/  FSETP.NAN.AND P2, PT, R44, R44, PT ;  /* 0x0000002c2c00720b */ /* 0x000fe40003f48000 */
[----:B------:R-:W-:-:S07]  /*1080*/  P2R R33, PR, RZ, 0x8 ;  /* 0x00000008ff217803 */ /* 0x000fce0000000000 */
[----:B------:R-:W-:Y:S02]  /*1090*/  @!P4 SEL R44, R44, R37, P2 ;  /* 0x000000252c2cc207 */ /* 0x000fe40001000000 */
[----:B------:R-:W-:-:S04]  /*10a0*/  FSETP.NAN.AND P2, PT, R45, R45, PT ;  /* 0x0000002d2d00720b */ /* 0x000fc80003f48000 */
[----:B------:R-:W-:Y:S02]  /*10b0*/  @!P3 SEL R45, R45, R46, P2 ;  /* 0x0000002e2d2db207 */ /* 0x000fe40001000000 */
[C---:B------:R-:W-:Y:S02]  /*10c0*/  FSETP.GT.AND P3, PT, R41.reuse, R48, PT ;  /* 0x000000302900720b */ /* 0x040fe40003f64000 */
[----:B------:R-:W-:Y:S02]  /*10d0*/  FSETP.NAN.AND P2, PT, R41, R41, PT ;  /* 0x000000292900720b */ /* 0x000fe40003f48000 */
[----:B------:R-:W-:-:S09]  /*10e0*/  P2R R34, PR, RZ, 0x8 ;  /* 0x00000008ff227803 */ /* 0x000fd20000000000 */
[----:B------:R-:W-:Y:S02]  /*10f0*/  @!P3 SEL R41, R41, R48, P2 ;  /* 0x000000302929b207 */ /* 0x000fe40001000000 */
[C---:B------:R-:W-:Y:S02]  /*1100*/  FSETP.GT.AND P3, PT, R43.reuse, R40, PT ;  /* 0x000000282b00720b */ /* 0x040fe40003f64000 */
[----:B------:R-:W-:Y:S02]  /*1110*/  FSETP.NAN.AND P2, PT, R43, R43, PT ;  /* 0x0000002b2b00720b */ /* 0x000fe40003f48000 */
[----:B------:R-:W-:-:S09]  /*1120*/  P2R R37, PR, RZ, 0x8 ;  /* 0x00000008ff257803 */ /* 0x000fd20000000000 */
[----:B------:R-:W-:Y:S01]  /*1130*/  @!P3 SEL R43, R43, R40, P2 ;  /* 0x000000282b2bb207 */ /* 0x000fe20001000000 */
[----:B------:R-:W-:Y:S01]  /*1140*/  IMAD.IADD R42, R4, 0x1, R42 ;  /* 0x00000001042a7824 */ /* 0x000fe200078e022a */
[----:B--2---:R-:W-:Y:S02]  /*1150*/  SEL R48, R23, 0xff800000, P1 ;  /* 0xff80000017307807 */ /* 0x004fe40000800000 */
[----:B------:R-:W-:Y:S02]  /*1160*/  SEL R46, R20, 0xff800000, P1 ;  /* 0xff800000142e7807 */ /* 0x000fe40000800000 */
[----:B------:R-:W-:Y:S02]  /*1170*/  SEL R47, R21, 0xff800000, P1 ;  /* 0xff800000152f7807 */ /* 0x000fe40000800000 */
[----:B------:R-:W-:Y:S02]  /*1180*/  SEL R52, R22, 0xff800000, P1 ;  /* 0xff80000016347807 */ /* 0x000fe40000800000 */
[----:B------:R-:W-:-:S02]  /*1190*/  FSETP.NAN.AND P1, PT, R48, R48, PT ;  /* 0x000000303000720b */ /* 0x000fc40003f28000 */
[----:B------:R-:W-:-:S11]  /*11a0*/  FSETP.GEU.AND P3, PT, R41, R48, PT ;  /* 0x000000302900720b */ /* 0x000fd60003f6e000 */
[----:B------:R-:W-:Y:S02]  /*11b0*/  @!P1 SEL R48, R48, R41, !P3 ;  /* 0x0000002930309207 */ /* 0x000fe40005800000 */
[-C--:B------:R-:W-:Y:S02]  /*11c0*/  FSETP.NAN.AND P1, PT, R52, R52.reuse, PT ;  /* 0x000000343400720b */ /* 0x080fe40003f28000 */
[----:B------:R-:W-:-:S11]  /*11d0*/  FSETP.GEU.AND P2, PT, R45, R52, PT ;  /* 0x000000342d00720b */ /* 0x000fd60003f4e000 */
[----:B------:R-:W-:Y:S02]  /*11e0*/  @!P1 SEL R52, R52, R45, !P2 ;  /* 0x0000002d34349207 */ /* 0x000fe40005000000 */
[-C--:B------:R-:W-:Y:S02]  /*11f0*/  FSETP.NAN.AND P1, PT, R46, R46.reuse, PT ;  /* 0x0000002e2e00720b */ /* 0x080fe40003f28000 */
[----:B------:R-:W-:Y:S02]  /*1200*/  P2R R41, PR, RZ, 0x4 ;  /* 0x00000004ff297803 */ /* 0x000fe40000000000 */
[----:B------:R-:W-:Y:S02]  /*1210*/  FSETP.GEU.AND P2, PT, R43, R46, PT ;  /* 0x0000002e2b00720b */ /* 0x000fe40003f4e000 */
[----:B------:R-:W-:Y:S02]  /*1220*/  CS2R R20, SRZ ;  /* 0x0000000000147805 */ /* 0x000fe4000001ff00 */
[----:B------:R-:W-:-:S05]  /*1230*/  CS2R R22, SRZ ;  /* 0x0000000000167805 */ /* 0x000fca000001ff00 */
[----:B------:R-:W-:Y:S01]  /*1240*/  @!P1 SEL R46, R46, R43, !P2 ;  /* 0x0000002b2e2e9207 */ /* 0x000fe20005000000 */
[----:B------:R-:W-:-:S05]  /*1250*/  IMAD.WIDE R42, R42, 0x4, R10 ;  /* 0x000000042a2a7825 */ /* 0x000fca00078e020a */
[----:B------:R0:W2:Y:S02]  /*1260*/  @P0 LDG.E.128 R20, desc[UR6][R42.64] ;  /* 0x000000062a140981 */ /* 0x0000a4000c1e1d00 */
[----:B0-----:R-:W-:-:S04]  /*1270*/  IMAD.IADD R42, R4, 0x1, R30 ;  /* 0x00000001042a7824 */ /* 0x001fc800078e021e */
[----:B------:R-:W-:Y:S01]  /*1280*/  IMAD.WIDE R42, R42, 0x4, R10 ;  /* 0x000000042a2a7825 */ /* 0x000fe200078e020a */
[-C--:B------:R-:W-:Y:S02]  /*1290*/  FSETP.NAN.AND P1, PT, R47, R47.reuse, PT ;  /* 0x0000002f2f00720b */ /* 0x080fe40003f28000 */
[----:B------:R-:W-:Y:S02]  /*12a0*/  P2R R38, PR, RZ, 0x4 ;  /* 0x00000004ff267803 */ /* 0x000fe40000000000 */
[----:B------:R-:W-:-:S09]  /*12b0*/  FSETP.GEU.AND P2, PT, R44, R47, PT ;  /* 0x0000002f2c00720b */ /* 0x000fd20003f4e000 */
[----:B------:R-:W-:Y:S02]  /*12c0*/  @!P1 SEL R47, R47, R44, !P2 ;  /* 0x0000002c2f2f9207 */ /* 0x000fe40005000000 */
[----:B------:R-:W-:Y:S02]  /*12d0*/  P2R R39, PR, RZ, 0x4 ;  /* 0x00000004ff277803 */ /* 0x000fe40000000000 */
[----:B--2---:R-:W-:Y:S02]  /*12e0*/  SEL R50, R20, 0xff800000, P0 ;  /* 0xff80000014327807 */ /* 0x004fe40000000000 */
[----:B------:R-:W-:Y:S02]  /*12f0*/  SEL R49, R21, 0xff800000, P0 ;  /* 0xff80000015317807 */ /* 0x000fe40000000000 */
[----:B------:R-:W-:Y:S02]  /*1300*/  CS2R R20, SRZ ;  /* 0x0000000000147805 */ /* 0x000fe4000001ff00 */
[----:B------:R-:W-:-:S02]  /*1310*/  SEL R51, R22, 0xff800000, P0 ;  /* 0xff80000016337807 */ /* 0x000fc40000000000 */
[----:B------:R-:W-:Y:S02]  /*1320*/  SEL R53, R23, 0xff800000, P0 ;  /* 0xff80000017357807 */ /* 0x000fe40000000000 */
[----:B------:R-:W-:-:S06]  /*1330*/  CS2R R22, SRZ ;  /* 0x0000000000167805 */ /* 0x000fcc000001ff00 */
[----:B------:R-:W2:Y:S01]  /*1340*/  @P5 LDG.E.128 R20, desc[UR6][R42.64] ;  /* 0x000000062a145981 */ /* 0x000ea2000c1e1d00 */
[-C--:B------:R-:W-:Y:S02]  /*1350*/  FSETP.NAN.AND P1, PT, R50, R50.reuse, PT ;  /* 0x000000323200720b */ /* 0x080fe40003f28000 */
[----:B------:R-:W-:-:S11]  /*1360*/  FSETP.GEU.AND P2, PT, R46, R50, PT ;  /* 0x000000322e00720b */ /* 0x000fd60003f4e000 */
        /* <DEDUP_REMOVED lines=13> */
[----:B------:R-:W-:Y:S02]  /*1440*/  P2R R47, PR, RZ, 0x4 ;  /* 0x00000004ff2f7803 */ /* 0x000fe40000000000 */
[----:B--2---:R-:W-:-:S04]  /*1450*/  SEL R60, R23, 0xff800000, P5 ;  /* 0xff800000173c7807 */ /* 0x004fc80002800000 */
[-C--:B------:R-:W-:Y:S02]  /*1460*/  FSETP.NAN.AND P1, PT, R60, R60.reuse, PT ;  /* 0x0000003c3c00720b */ /* 0x080fe40003f28000 */
[----:B------:R-:W-:-:S11]  /*1470*/  FSETP.GEU.AND P2, PT, R53, R60, PT ;  /* 0x0000003c3500720b */ /* 0x000fd60003f4e000 */
[----:B------:R-:W-:Y:S02]  /*1480*/  @!P1 SEL R60, R60, R53, !P2 ;  /* 0x000000353c3c9207 */ /* 0x000fe40005000000 */
[----:B------:R-:W-:-:S04]  /*1490*/  SEL R53, R22, 0xff800000, P5 ;  /* 0xff80000016357807 */ /* 0x000fc80002800000 */
[-C--:B------:R-:W-:Y:S02]  /*14a0*/  FSETP.NAN.AND P1, PT, R53, R53.reuse, PT ;  /* 0x000000353500720b */ /* 0x080fe40003f28000 */
[----:B------:R-:W-:Y:S02]  /*14b0*/  P2R R42, PR, RZ, 0x4 ;  /* 0x00000004ff2a7803 */ /* 0x000fe40000000000 */
[----:B------:R-:W-:Y:S02]  /*14c0*/  FSETP.GEU.AND P2, PT, R51, R53, PT ;  /* 0x000000353300720b */ /* 0x000fe40003f4e000 */
[----:B------:R-:W-:Y:S02]  /*14d0*/  CS2R R22, SRZ ;  /* 0x0000000000167805 */ /* 0x000fe4000001ff00 */
[----:B------:R-:W-:-:S05]  /*14e0*/  SEL R52, R21, 0xff800000, P5 ;  /* 0xff80000015347807 */ /* 0x000fca0002800000 */
[----:B------:R-:W-:Y:S02]  /*14f0*/  @!P1 SEL R53, R53, R51, !P2 ;  /* 0x0000003335359207 */ /* 0x000fe40005000000 */
[----:B------:R-:W-:Y:S02]  /*1500*/  SEL R51, R20, 0xff800000, P5 ;  /* 0xff80000014337807 */ /* 0x000fe40002800000 */
[----:B------:R-:W-:-:S06]  /*1510*/  CS2R R20, SRZ ;  /* 0x0000000000147805 */ /* 0x000fcc000001ff00 */
[----:B------:R0:W2:Y:S02]  /*1520*/  @P5 LDG.E.128 R20, desc[UR6][R28.64+0x100] ;  /* 0x000100061c145981 */ /* 0x0000a4000c1e1d00 */
[----:B0-----:R-:W-:-:S04]  /*1530*/  IMAD.IADD R28, R4, 0x1, R36 ;  /* 0x00000001041c7824 */ /* 0x001fc800078e0224 */
[----:B------:R-:W-:Y:S01]  /*1540*/  IMAD.WIDE R28, R28, 0x4, R10 ;  /* 0x000000041c1c7825 */ /* 0x000fe200078e020a */
        /* <DEDUP_REMOVED lines=29> */
[----:B------:R-:W-:Y:S01]  /*1720*/  FSETP.GEU.AND P2, PT, R60, R61, PT ;  /* 0x0000003d3c00720b */ /* 0x000fe20003f4e000 */
[----:B0-----:R-:W-:-:S04]  /*1730*/  IMAD.IADD R28, R4, 0x1, R35 ;  /* 0x00000001041c7824 */ /* 0x001fc800078e0223 */
[----:B------:R-:W-:-:S04]  /*1740*/  IMAD.WIDE R28, R28, 0x4, R10 ;  /* 0x000000041c1c7825 */ /* 0x000fc800078e020a */
[----:B------:R-:W-:Y:S02]  /*1750*/  @!P1 SEL R61, R61, R60, !P2 ;  /* 0x0000003c3d3d9207 */ /* 0x000fe40005000000 */
[----:B------:R-:W-:Y:S02]  /*1760*/  P2R R40, PR, RZ, 0x8 ;  /* 0x00000008ff287803 */ /* 0x000fe40000000000 */
[----:B------:R-:W-:Y:S01]  /*1770*/  P2R R32, PR, RZ, 0x10 ;  /* 0x00000010ff207803 */ /* 0x000fe20000000000 */
[----:B------:R-:W-:Y:S01]  /*1780*/  VIADD R30, R30, 0x2040 ;  /* 0x000020401e1e7836 */ /* 0x000fe20000000000 */
[----:B--2---:R-:W-:Y:S01]  /*1790*/  SEL R70, R23, 0xff800000, P0 ;  /* 0xff80000017467807 */ /* 0x004fe20000000000 */
[----:B------:R-:W2:Y:S01]  /*17a0*/  LDL.LU.64 R10, [R1] ;  /* 0x00000000010a7983 */ /* 0x000ea20000300a00 */
[----:B------:R-:W-:Y:S02]  /*17b0*/  SEL R62, R20, 0xff800000, P0 ;  /* 0xff800000143e7807 */ /* 0x000fe40000000000 */
[----:B------:R-:W-:-:S02]  /*17c0*/  SEL R60, R21, 0xff800000, P0 ;  /* 0xff800000153c7807 */ /* 0x000fc40000000000 */
[----:B------:R-:W-:Y:S02]  /*17d0*/  CS2R R20, SRZ ;  /* 0x0000000000147805 */ /* 0x000fe4000001ff00 */
[----:B------:R-:W-:Y:S02]  /*17e0*/  SEL R59, R22, 0xff800000, P0 ;  /* 0xff800000163b7807 */ /* 0x000fe40000000000 */
[----:B------:R-:W-:-:S06]  /*17f0*/  CS2R R22, SRZ ;  /* 0x0000000000167805 */ /* 0x000fcc000001ff00 */
[----:B------:R0:W3:Y:S01]  /*1800*/  @P5 LDG.E.128 R20, desc[UR6][R28.64] ;  /* 0x000000061c145981 */ /* 0x0000e2000c1e1d00 */
[-C--:B------:R-:W-:Y:S02]  /*1810*/  FSETP.NAN.AND P0, PT, R70, R70.reuse, PT ;  /* 0x000000464600720b */ /* 0x080fe40003f08000 */
[----:B------:R-:W-:Y:S02]  /*1820*/  P2R R53, PR, RZ, 0x4 ;  /* 0x00000004ff357803 */ /* 0x000fe40000000000 */
[----:B------:R-:W-:-:S09]  /*1830*/  FSETP.GEU.AND P2, PT, R61, R70, PT ;  /* 0x000000463d00720b */ /* 0x000fd20003f4e000 */
[----:B------:R-:W-:Y:S02]  /*1840*/  @!P0 SEL R70, R70, R61, !P2 ;  /* 0x0000003d46468207 */ /* 0x000fe40005000000 */
        /* <DEDUP_REMOVED lines=12> */
[----:B------:R-:W-:Y:S01]  /*1910*/  P2R R57, PR, RZ, 0x2 ;  /* 0x00000002ff397803 */ /* 0x000fe20000000000 */
[----:B0-----:R-:W-:Y:S01]  /*1920*/  IMAD.IADD R28, R31, 0x1, R30 ;  /* 0x000000011f1c7824 */ /* 0x001fe200078e021e */
[----:B---3--:R-:W-:-:S04]  /*1930*/  SEL R61, R20, 0xff800000, P5 ;  /* 0xff800000143d7807 */ /* 0x008fc80002800000 */
[-C--:B------:R-:W-:Y:S02]  /*1940*/  FSETP.NAN.AND P0, PT, R61, R61.reuse, PT ;  /* 0x0000003d3d00720b */ /* 0x080fe40003f08000 */
[----:B------:R-:W-:-:S11]  /*1950*/  FSETP.GEU.AND P2, PT, R62, R61, PT ;  /* 0x0000003d3e00720b */ /* 0x000fd60003f4e000 */
[----:B------:R-:W-:Y:S02]  /*1960*/  @!P0 SEL R61, R61, R62, !P2 ;  /* 0x0000003e3d3d8207 */ /* 0x000fe40005000000 */
[----:B------:R-:W-:-:S04]  /*1970*/  SEL R62, R21, 0xff800000, P5 ;  /* 0xff800000153e7807 */ /* 0x000fc80002800000 */
[-C--:B------:R-:W-:Y:S02]  /*1980*/  FSETP.NAN.AND P0, PT, R62, R62.reuse, PT ;  /* 0x0000003e3e00720b */ /* 0x080fe40003f08000 */
[----:B------:R-:W-:-:S11]  /*1990*/  FSETP.GEU.AND P1, PT, R60, R62, PT ;  /* 0x0000003e3c00720b */ /* 0x000fd60003f2e000 */
[----:B------:R-:W-:Y:S02]  /*19a0*/  @!P0 SEL R62, R62, R60, !P1 ;  /* 0x0000003c3e3e8207 */ /* 0x000fe40004800000 */
[----:B------:R-:W-:-:S04]  /*19b0*/  SEL R60, R22, 0xff800000, P5 ;  /* 0xff800000163c7807 */ /* 0x000fc80002800000 */
[-C--:B------:R-:W-:Y:S02]  /*19c0*/  FSETP.NAN.AND P3, PT, R60, R60.reuse, PT ;  /* 0x0000003c3c00720b */ /* 0x080fe40003f68000 */
[----:B------:R-:W-:Y:S02]  /*19d0*/  FSETP.GEU.AND P0, PT, R59, R60, PT ;  /* 0x0000003c3b00720b */ /* 0x000fe40003f0e000 */
[----:B------:R-:W-:-:S09]  /*19e0*/  SEL R64, R23, 0xff800000, P5 ;  /* 0xff80000017407807 */ /* 0x000fd20002800000 */
[----:B------:R-:W-:Y:S02]  /*19f0*/  @!P3 SEL R60, R60, R59, !P0 ;  /* 0x0000003b3c3cb207 */ /* 0x000fe40004000000 */
[-C--:B------:R-:W-:Y:S02]  /*1a00*/  FSETP.NAN.AND P3, PT, R64, R64.reuse, PT ;  /* 0x000000404000720b */ /* 0x080fe40003f68000 */
[----:B------:R-:W-:-:S11]  /*1a10*/  FSETP.GEU.AND P4, PT, R70, R64, PT ;  /* 0x000000404600720b */ /* 0x000fd60003f8e000 */
[----:B------:R-:W-:Y:S02]  /*1a20*/  @!P3 SEL R64, R64, R70, !P4 ;  /* 0x000000464040b207 */ /* 0x000fe40006000000 */
[----:B------:R-:W0:Y:S01]  /*1a30*/  LDC.64 R70, c[0x0][0x210] ;  /* 0x00008400ff467b82 */ /* 0x000e220000000a00 */
[----:B------:R-:W-:Y:S02]  /*1a40*/  CS2R R20, SRZ ;  /* 0x0000000000147805 */ /* 0x000fe4000001ff00 */
[----:B------:R-:W-:Y:S01]  /*1a50*/  CS2R R22, SRZ ;  /* 0x0000000000167805 */ /* 0x000fe2000001ff00 */
[----:B0-----:R-:W-:-:S05]  /*1a60*/  IMAD.WIDE R28, R28, 0x4, R70 ;  /* 0x000000041c1c7825 */ /* 0x001fca00078e0246 */
[----:B------:R-:W3:Y:S01]  /*1a70*/  @P5 LDG.E.128 R20, desc[UR6][R28.64] ;  /* 0x000000061c145981 */ /* 0x000ee2000c1e1d00 */
[----:B------:R-:W-:Y:S02]  /*1a80*/  P2R R59, PR, RZ, 0x1 ;  /* 0x00000001ff3b7803 */ /* 0x000fe40000000000 */
[----:B------:R-:W-:Y:S02]  /*1a90*/  P2R R58, PR, RZ, 0x2 ;  /* 0x00000002ff3a7803 */ /* 0x000fe40000000000 */
[----:B------:R-:W-:Y:S02]  /*1aa0*/  ISETP.NE.AND P1, PT, R44, RZ, PT ;  /* 0x000000ff2c00720c */ /* 0x000fe40003f25270 */
[----:B---3--:R-:W-:-:S04]  /*1ab0*/  SEL R20, R20, 0xff800000, P5 ;  /* 0xff80000014147807 */ /* 0x008fc80002800000 */
[-C--:B------:R-:W-:Y:S02]  /*1ac0*/  FSETP.NAN.AND P3, PT, R20, R20.reuse, PT ;  /* 0x000000141400720b */ /* 0x080fe40003f68000 */
[----:B------:R-:W-:Y:S02]  /*1ad0*/  FSETP.GEU.AND P0, PT, R24, R20, PT ;  /* 0x000000141800720b */ /* 0x000fe40003f0e000 */
[----:B------:R-:W-:-:S09]  /*1ae0*/  SEL R21, R21, 0xff800000, P5 ;  /* 0xff80000015157807 */ /* 0x000fd20002800000 */
[----:B------:R-:W-:Y:S02]  /*1af0*/  @!P3 SEL R20, R20, R24, !P0 ;  /* 0x000000181414b207 */ /* 0x000fe40004000000 */
[-C--:B------:R-:W-:Y:S02]  /*1b00*/  FSETP.NAN.AND P3, PT, R21, R21.reuse, PT ;  /* 0x000000151500720b */ /* 0x080fe40003f68000 */
[----:B------:R-:W-:Y:S02]  /*1b10*/  P2R R28, PR, RZ, 0x1 ;  /* 0x00000001ff1c7803 */ /* 0x000fe40000000000 */
[----:B------:R-:W-:Y:S02]  /*1b20*/  FSETP.GEU.AND P0, PT, R26, R21, PT ;  /* 0x000000151a00720b */ /* 0x000fe40003f0e000 */
[----:B------:R-:W-:-:S07]  /*1b30*/  SEL R22, R22, 0xff800000, P5 ;  /* 0xff80000016167807 */ /* 0x000fce0002800000 */
[----:B------:R-:W-:Y:S02]  /*1b40*/  @!P3 SEL R21, R21, R26, !P0 ;  /* 0x0000001a1515b207 */ /* 0x000fe40004000000 */
[-C--:B------:R-:W-:Y:S02]  /*1b50*/  FSETP.NAN.AND P3, PT, R22, R22.reuse, PT ;  /* 0x000000161600720b */ /* 0x080fe40003f68000 */
[----:B------:R-:W-:Y:S02]  /*1b60*/  P2R R24, PR, RZ, 0x1 ;  /* 0x00000001ff187803 */ /* 0x000fe40000000000 */
[----:B------:R-:W-:-:S09]  /*1b70*/  FSETP.GEU.AND P0, PT, R25, R22, PT ;  /* 0x000000161900720b */ /* 0x000fd20003f0e000 */
[----:B------:R-:W-:Y:S02]  /*1b80*/  @!P3 SEL R22, R22, R25, !P0 ;  /* 0x000000191616b207 */ /* 0x000fe40004000000 */
[----:B------:R-:W-:Y:S02]  /*1b90*/  P2R R25, PR, RZ, 0x2 ;  /* 0x00000002ff197803 */ /* 0x000fe40000000000 */
[----:B------:R-:W-:-:S04]  /*1ba0*/  ISETP.NE.AND P1, PT, R39, RZ, PT ;  /* 0x000000ff2700720c */ /* 0x000fc80003f25270 */
        /* <DEDUP_REMOVED lines=9> */
[----:B--2---:R-:W-:-:S04]  /*1c40*/  ISETP.NE.AND P1, PT, R11, RZ, PT ;  /* 0x000000ff0b00720c */ /* 0x004fc80003f25270 */
        /* <DEDUP_REMOVED lines=15> */
[----:B------:R-:W-:Y:S02]  /*1d40*/  ISETP.NE.AND P1, PT, R7, RZ, PT ;  /* 0x000000ff0700720c */ /* 0x000fe40003f25270 */
[----:B------:R-:W0:Y:S01]  /*1d50*/  LDC.64 R6, c[0x0][0x210] ;  /* 0x00008400ff067b82 */ /* 0x000e220000000a00 */
[----:B------:R-:W-:Y:S01]  /*1d60*/  IMAD.IADD R8, R4, 0x1, R30 ;  /* 0x0000000104087824 */ /* 0x000fe200078e021e */
[----:B------:R-:W-:Y:S02]  /*1d70*/  P2R R70, PR, RZ, 0x2 ;  /* 0x00000002ff467803 */ /* 0x000fe40000000000 */
[----:B------:R-:W-:Y:S02]  /*1d80*/  ISETP.NE.AND P1, PT, R5, RZ, PT ;  /* 0x000000ff0500720c */ /* 0x000fe40003f25270 */
[----:B------:R-:W-:Y:S01]  /*1d90*/  CS2R R4, SRZ ;  /* 0x0000000000047805 */ /* 0x000fe2000001ff00 */
[----:B0-----:R-:W-:Y:S01]  /*1da0*/  IMAD.WIDE R8, R8, 0x4, R6 ;  /* 0x0000000408087825 */ /* 0x001fe200078e0206 */
[----:B------:R-:W-:-:S06]  /*1db0*/  CS2R R6, SRZ ;  /* 0x0000000000067805 */ /* 0x000fcc000001ff00 */
[----:B------:R-:W2:Y:S01]  /*1dc0*/  @P5 LDG.E.128 R4, desc[UR6][R8.64] ;  /* 0x0000000608045981 */ /* 0x000ea2000c1e1d00 */
[----:B------:R-:W-:-:S04]  /*1dd0*/  SEL R23, R23, 0xff800000, P5 ;  /* 0xff80000017177807 */ /* 0x000fc80002800000 */
[-C--:B------:R-:W-:Y:S02]  /*1de0*/  FSETP.NAN.AND P3, PT, R23, R23.reuse, PT ;  /* 0x000000171700720b */ /* 0x080fe40003f68000 */
[----:B------:R-:W-:Y:S02]  /*1df0*/  P2R R63, PR, RZ, 0x10 ;  /* 0x00000010ff3f7803 */ /* 0x000fe40000000000 */
[----:B------:R-:W-:Y:S02]  /*1e00*/  P2R R26, PR, RZ, 0x1 ;  /* 0x00000001ff1a7803 */ /* 0x000fe40000000000 */
[----:B------:R-:W-:-:S07]  /*1e10*/  FSETP.GEU.AND P0, PT, R19, R23, PT ;  /* 0x000000171300720b */ /* 0x000fce0003f0e000 */
[----:B------:R-:W-:Y:S02]  /*1e20*/  @!P3 SEL R23, R23, R19, !P0 ;  /* 0x000000131717b207 */ /* 0x000fe40004000000 */
[----:B------:R-:W-:Y:S02]  /*1e30*/  P2R R71, PR, RZ, 0x2 ;  /* 0x00000002ff477803 */ /* 0x000fe40000000000 */
[----:B------:R-:W-:Y:S02]  /*1e40*/  P2R R19, PR, RZ, 0x1 ;  /* 0x00000001ff137803 */ /* 0x000fe40000000000 */
[----:B------:R-:W-:Y:S02]  /*1e50*/  ISETP.NE.AND P0, PT, R2, RZ, PT ;  /* 0x000000ff0200720c */ /* 0x000fe40003f05270 */
[----:B------:R-:W-:Y:S02]  /*1e60*/  P2R R35, PR, RZ, 0x4 ;  /* 0x00000004ff237803 */ /* 0x000fe40000000000 */
[----:B------:R-:W-:-:S02]  /*1e70*/  ISETP.NE.AND P2, PT, R45, RZ, PT ;  /* 0x000000ff2d00720c */ /* 0x000fc40003f45270 */
[----:B--2---:R-:W-:Y:S02]  /*1e80*/  SEL R4, R4, 0xff800000, P5 ;  /* 0xff80000004047807 */ /* 0x004fe40002800000 */
[----:B------:R-:W-:Y:S02]  /*1e90*/  SEL R5, R5, 0xff800000, P5 ;  /* 0xff80000005057807 */ /* 0x000fe40002800000 */
[-C--:B------:R-:W-:Y:S02]  /*1ea0*/  FSETP.NAN.AND P4, PT, R4, R4.reuse, PT ;  /* 0x000000040400720b */ /* 0x080fe40003f88000 */
[----:B------:R-:W-:Y:S02]  /*1eb0*/  FSETP.NAN.AND P6, PT, R5, R5, PT ;  /* 0x000000050500720b */ /* 0x000fe40003fc8000 */
[----:B------:R-:W-:Y:S02]  /*1ec0*/  FSETP.GEU.AND P3, PT, R61, R4, PT ;  /* 0x000000043d00720b */ /* 0x000fe40003f6e000 */
[----:B------:R-:W-:-:S07]  /*1ed0*/  SEL R6, R6, 0xff800000, P5 ;  /* 0xff80000006067807 */ /* 0x000fce0002800000 */
[----:B------:R-:W-:Y:S02]  /*1ee0*/  @!P4 SEL R4, R4, R61, !P3 ;  /* 0x0000003d0404c207 */ /* 0x000fe40005800000 */
[----:B------:R-:W-:Y:S02]  /*1ef0*/  FSETP.GEU.AND P4, PT, R62, R5, PT ;  /* 0x000000053e00720b */ /* 0x000fe40003f8e000 */
[----:B------:R-:W-:Y:S02]  /*1f00*/  SEL R7, R7, 0xff800000, P5 ;  /* 0xff80000007077807 */ /* 0x000fe40002800000 */
[----:B------:R-:W-:Y:S02]  /*1f10*/  @!P6 SEL R5, R5, R62, !P4 ;  /* 0x0000003e0505e207 */ /* 0x000fe40006000000 */
[----:B------:R-:W-:Y:S02]  /*1f20*/  FSETP.NAN.AND P6, PT, R6, R6, PT ;  /* 0x000000060600720b */ /* 0x000fe40003fc8000 */
[----:B------:R-:W-:-:S02]  /*1f30*/  FSETP.NAN.AND P1, PT, R7, R7, PT ;  /* 0x000000070700720b */ /* 0x000fc40003f28000 */
[----:B------:R-:W-:-:S09]  /*1f40*/  FSETP.GEU.AND P5, PT, R60, R6, PT ;  /* 0x000000063c00720b */ /* 0x000fd20003fae000 */
[----:B------:R-:W-:Y:S02]  /*1f50*/  @!P6 SEL R6, R6, R60, !P5 ;  /* 0x0000003c0606e207 */ /* 0x000fe40006800000 */
[----:B------:R-:W-:-:S04]  /*1f60*/  FSETP.GEU.AND P6, PT, R64, R7, PT ;  /* 0x000000074000720b */ /* 0x000fc80003fce000 */
[----:B------:R-:W-:Y:S02]  /*1f70*/  @!P1 SEL R7, R7, R64, !P6 ;  /* 0x0000004007079207 */ /* 0x000fe40007000000 */
[----:B------:R-:W-:Y:S02]  /*1f80*/  ISETP.NE.AND P1, PT, R71, RZ, PT ;  /* 0x000000ff4700720c */ /* 0x000fe40003f25270 */
[----:B------:R-:W-:Y:S02]  /*1f90*/  P2R R2, PR, RZ, 0x8 ;  /* 0x00000008ff027803 */ /* 0x000fe40000000000 */
[----:B------:R-:W-:Y:S02]  /*1fa0*/  ISETP.NE.AND P3, PT, R0, RZ, PT ;  /* 0x000000ff0000720c */ /* 0x000fe40003f65270 */
[----:B------:R-:W-:Y:S02]  /*1fb0*/  SEL R0, RZ, 0x1, !P1 ;  /* 0x00000001ff007807 */ /* 0x000fe40004800000 */
[----:B------:R-:W-:-:S04]  /*1fc0*/  ISETP.NE.AND P1, PT, R70, RZ, PT ;  /* 0x000000ff4600720c */ /* 0x000fc80003f25270 */
[----:B------:R-:W-:Y:S02]  /*1fd0*/  SEL R8, RZ, 0x1, !P1 ;  /* 0x00000001ff087807 */ /* 0x000fe40004800000 */
[----:B------:R-:W-:-:S04]  /*1fe0*/  ISETP.NE.AND P1, PT, R10, RZ, PT ;  /* 0x000000ff0a00720c */ /* 0x000fc80003f25270 */
[----:B------:R-:W-:Y:S02]  /*1ff0*/  SEL R10, RZ, 0x1, !P1 ;  /* 0x00000001ff0a7807 */ /* 0x000fe40004800000 */
        /* <DEDUP_REMOVED lines=13> */
[----:B------:R-:W-:Y:S02]  /*20d0*/  SEL R0, R0, 0x2, P1 ;  /* 0x0000000200007807 */ /* 0x000fe40000800000 */
        /* <DEDUP_REMOVED lines=8> */
[----:B------:R-:W-:Y:S02]  /*2160*/  ISETP.NE.AND P1, PT, R31, RZ, PT ;  /* 0x000000ff1f00720c */ /* 0x000fe40003f25270 */
[----:B------:R-:W-:Y:S02]  /*2170*/  SEL R37, R37, 0x2, P6 ;  /* 0x0000000225257807 */ /* 0x000fe40003000000 */
[----:B------:R-:W-:Y:S02]  /*2180*/  ISETP.NE.AND P6, PT, R16, RZ, PT ;  /* 0x000000ff1000720c */ /* 0x000fe40003fc5270 */
[----:B------:R-:W-:Y:S02]  /*2190*/  SEL R11, R33, 0x2, P1 ;  /* 0x00000002210b7807 */ /* 0x000fe40000800000 */
[----:B------:R-:W-:-:S02]  /*21a0*/  ISETP.NE.AND P1, PT, R29, RZ, PT ;  /* 0x000000ff1d00720c */ /* 0x000fc40003f25270 */
[----:B------:R-:W-:Y:S02]  /*21b0*/  P2R R9, PR, RZ, 0x10 ;  /* 0x00000010ff097803 */ /* 0x000fe40000000000 */
[----:B------:R-:W-:Y:S02]  /*21c0*/  ISETP.NE.AND P4, PT, R74, RZ, PT ;  /* 0x000000ff4a00720c */ /* 0x000fe40003f85270 */
[----:B------:R-:W-:Y:S02]  /*21d0*/  P2R R16, PR, RZ, 0x40 ;  /* 0x00000040ff107803 */ /* 0x000fe40000000000 */
[----:B------:R-:W-:Y:S02]  /*21e0*/  ISETP.NE.AND P6, PT, R57, RZ, PT ;  /* 0x000000ff3900720c */ /* 0x000fe40003fc5270 */
[----:B------:R-:W-:Y:S02]  /*21f0*/  SEL R44, R44, 0x2, P1 ;  /* 0x000000022c2c7807 */ /* 0x000fe40000800000 */
[----:B------:R-:W-:-:S02]  /*2200*/  ISETP.NE.AND P1, PT, R25, RZ, PT ;  /* 0x000000ff1900720c */ /* 0x000fc40003f25270 */
[----:B------:R-:W-:Y:S02]  /*2210*/  SEL R25, R32, 0x3, P4 ;  /* 0x0000000320197807 */ /* 0x000fe40002000000 */
        /* <DEDUP_REMOVED lines=12> */
[----:B------:R-:W-:Y:S02]  /*22e0*/  SEL R31, R0, 0x3, P0 ;  /* 0x00000003001f7807 */ /* 0x000fe40000000000 */
        /* <DEDUP_REMOVED lines=21> */
[----:B------:R-:W-:Y:S02]  /*2440*/  ISETP.NE.AND P4, PT, R47, RZ, PT ;  /* 0x000000ff2f00720c */ /* 0x000fe40003f85270 */
[----:B------:R-:W-:Y:S02]  /*2450*/  P2R R47, PR, RZ, 0x40 ;  /* 0x00000040ff2f7803 */ /* 0x000fe40000000000 */
[----:B------:R-:W-:Y:S02]  /*2460*/  ISETP.NE.AND P6, PT, R43, RZ, PT ;  /* 0x000000ff2b00720c */ /* 0x000fe40003fc5270 */
[----:B------:R-:W-:-:S02]  /*2470*/  P2R R40, PR, RZ, 0x10 ;  /* 0x00000010ff287803 */ /* 0x000fc40000000000 */
[----:B------:R-:W-:Y:S02]  /*2480*/  ISETP.NE.AND P4, PT, R46, RZ, PT ;  /* 0x000000ff2e00720c */ /* 0x000fe40003f85270 */
[----:B------:R-:W-:Y:S02]  /*2490*/  P2R R46, PR, RZ, 0x40 ;  /* 0x00000040ff2e7803 */ /* 0x000fe40000000000 */
[----:B------:R-:W-:-:S04]  /*24a0*/  ISETP.NE.AND P6, PT, R42, RZ, PT ;  /* 0x000000ff2a00720c */ /* 0x000fc80003fc5270 */
[----:B------:R-:W-:Y:S02]  /*24b0*/  P2R R43, PR, RZ, 0x40 ;  /* 0x00000040ff2b7803 */ /* 0x000fe40000000000 */
[----:B------:R-:W-:Y:S02]  /*24c0*/  ISETP.NE.AND P6, PT, R72, RZ, PT ;  /* 0x000000ff4800720c */ /* 0x000fe40003fc5270 */
[----:B------:R-:W-:Y:S02]  /*24d0*/  P2R R30, PR, RZ, 0x20 ;  /* 0x00000020ff1e7803 */ /* 0x000fe40000000000 */
[----:B------:R-:W-:Y:S02]  /*24e0*/  P2R R42, PR, RZ, 0x40 ;  /* 0x00000040ff2a7803 */ /* 0x000fe40000000000 */
[----:B------:R-:W-:Y:S02]  /*24f0*/  ISETP.NE.AND P6, PT, R69, RZ, PT ;  /* 0x000000ff4500720c */ /* 0x000fe40003fc5270 */
[----:B------:R-:W-:-:S02]  /*2500*/  ISETP.NE.AND P5, PT, R76, RZ, PT ;  /* 0x000000ff4c00720c */ /* 0x000fc40003fa5270 */
[----:B------:R-:W-:Y:S02]  /*2510*/  SEL R25, R25, 0x4, P6 ;  /* 0x0000000419197807 */ /* 0x000fe40003000000 */
[----:B------:R-:W-:Y:S02]  /*2520*/  SEL R10, R10, 0x3, P5 ;  /* 0x000000030a0a7807 */ /* 0x000fe40002800000 */
[----:B------:R-:W-:Y:S02]  /*2530*/  SEL R11, R11, 0x3, P4 ;  /* 0x000000030b0b7807 */ /* 0x000fe40002000000 */
[----:B------:R-:W-:Y:S02]  /*2540*/  ISETP.NE.AND P6, PT, R42, RZ, PT ;  /* 0x000000ff2a00720c */ /* 0x000fe40003fc5270 */
[----:B------:R-:W-:Y:S02]  /*2550*/  ISETP.NE.AND P4, PT, R40, RZ, PT ;  /* 0x000000ff2800720c */ /* 0x000fe40003f85270 */
[----:B------:R-:W-:-:S02]  /*2560*/  SEL R10, R10, 0x4, P6 ;  /* 0x000000040a0a7807 */ /* 0x000fc40003000000 */
        /* <DEDUP_REMOVED lines=10> */
[----:B------:R-:W-:Y:S02]  /*2610*/  ISETP.NE.AND P0, PT, R73, RZ, PT ;  /* 0x000000ff4900720c */ /* 0x000fe40003f05270 */
[----:B------:R-:W-:Y:S02]  /*2620*/  SEL R10, R10, 0x5, P6 ;  /* 0x000000050a0a7807 */ /* 0x000fe40003000000 */
[----:B------:R-:W-:Y:S02]  /*2630*/  ISETP.NE.AND P6, PT, R51, RZ, PT ;  /* 0x000000ff3300720c */ /* 0x000fe40003fc5270 */
[----:B------:R-:W-:-:S02]  /*2640*/  SEL R29, R29, 0x4, P0 ;  /* 0x000000041d1d7807 */ /* 0x000fc40000000000 */
[----:B------:R-:W-:Y:S02]  /*2650*/  SEL R25, R25, 0x5, P6 ;  /* 0x0000000519197807 */ /* 0x000fe40003000000 */
[----:B------:R-:W-:Y:S02]  /*2660*/  ISETP.NE.AND P6, PT, R52, RZ, PT ;  /* 0x000000ff3400720c */ /* 0x000fe40003fc5270 */
[----:B------:R-:W-:Y:S02]  /*2670*/  ISETP.NE.AND P3, PT, R75, RZ, PT ;  /* 0x000000ff4b00720c */ /* 0x000fe40003f65270 */
[----:B------:R-:W-:Y:S02]  /*2680*/  SEL R29, R29, 0x5, P6 ;  /* 0x000000051d1d7807 */ /* 0x000fe40003000000 */
        /* <DEDUP_REMOVED lines=11> */
[----:B------:R-:W-:-:S02]  /*2740*/  ISETP.NE.AND P0, PT, R26, RZ, PT ;  /* 0x000000ff1a00720c */ /* 0x000fc40003f05270 */
        /* <DEDUP_REMOVED lines=15> */
[----:B------:R-:W-:Y:S02]  /*2840*/  SEL R0, R0, 0x6, P6 ;  /* 0x0000000600007807 */ /* 0x000fe40003000000 */
[----:B------:R-:W-:Y:S02]  /*2850*/  SEL R25, R25, 0x7, P5 ;  /* 0x0000000719197807 */ /* 0x000fe40002800000 */
[----:B------:R-:W-:Y:S02]  /*2860*/  ISETP.NE.AND P2, PT, R35, RZ, PT ;  /* 0x000000ff2300720c */ /* 0x000fe40003f45270 */
[----:B------:R-:W-:Y:S02]  /*2870*/  SEL R25, R25, 0x8, P3 ;  /* 0x0000000819197807 */ /* 0x000fe40001800000 */
[----:B------:R-:W-:-:S02]  /*2880*/  SEL R0, R0, 0x7, P2 ;  /* 0x0000000700007807 */ /* 0x000fc40001000000 */
[----:B------:R-:W-:Y:S02]  /*2890*/  ISETP.NE.AND P3, PT, R2, RZ, PT ;  /* 0x000000ff0200720c */ /* 0x000fe40003f65270 */
[----:B------:R-:W-:Y:S02]  /*28a0*/  ISETP.NE.AND P4, PT, R28, RZ, PT ;  /* 0x000000ff1c00720c */ /* 0x000fe40003f85270 */
[----:B------:R-:W-:Y:S02]  /*28b0*/  SEL R28, R0, 0x8, P3 ;  /* 0x00000008001c7807 */ /* 0x000fe40001800000 */
[----:B------:R-:W0:Y:S01]  /*28c0*/  S2R R0, SR_TID.X ;  /* 0x0000000000007919 */ /* 0x000e220000002100 */
[----:B------:R-:W1:Y:S01]  /*28d0*/  S2UR UR5, SR_CgaCtaId ;  /* 0x00000000000579c3 */ /* 0x000e620000008800 */
[----:B------:R-:W2:Y:S01]  /*28e0*/  S2R R61, SR_TID.X ;  /* 0x00000000003d7919 */ /* 0x000ea20000002100 */
[----:B------:R-:W-:Y:S01]  /*28f0*/  ISETP.NE.AND P1, PT, R18, RZ, PT ;  /* 0x000000ff1200720c */ /* 0x000fe20003f25270 */
[----:B------:R-:W-:-:S03]  /*2900*/  UMOV UR4, 0x400 ;  /* 0x0000040000047882 */ /* 0x000fc60000000000 */
[----:B------:R-:W-:-:S04]  /*2910*/  SEL R29, R29, 0x7, P1 ;  /* 0x000000071d1d7807 */ /* 0x000fc80000800000 */
[----:B------:R-:W-:Y:S02]  /*2920*/  SEL R2, R29, 0x8, P0 ;  /* 0x000000081d027807 */ /* 0x000fe40000000000 */
[----:B------:R-:W-:Y:S01]  /*2930*/  ISETP.NE.AND P0, PT, R19, RZ, PT ;  /* 0x000000ff1300720c */ /* 0x000fe20003f05270 */
[----:B-1----:R-:W-:Y:S01]  /*2940*/  UPRMT UR4, UR5, 0x654, UR4 ;  /* 0x0000065405047896 */ /* 0x002fe20008000004 */
[----:B0-----:R-:W-:-:S05]  /*2950*/  IMAD.SHL.U32 R8, R0, 0x8, RZ ;  /* 0x0000000800087824 */ /* 0x001fca00078e00ff */
[----:B------:R-:W-:-:S04]  /*2960*/  LOP3.LUT R8, R8, 0x3f8, RZ, 0xc0, !PT ;  /* 0x000003f808087812 */ /* 0x000fc800078ec0ff */
[----:B------:R-:W-:-:S05]  /*2970*/  LEA R19, R8, UR4, 0x2 ;  /* 0x0000000408137c11 */ /* 0x000fca000f8e10ff */
[----:B------:R-:W-:Y:S04]  /*2980*/  STS.128 [R19], R20 ;  /* 0x0000001413007388 */ /* 0x000fe80000000c00 */
[----:B------:R0:W-:Y:S01]  /*2990*/  STS.128 [R19+0x10], R4 ;  /* 0x0000100413007388 */ /* 0x0001e20000000c00 */
[----:B--2---:R-:W-:Y:S01]  /*29a0*/  IMAD.SHL.U32 R0, R61, 0x4, RZ ;  /* 0x000000043d007824 */ /* 0x004fe200078e00ff */
[----:B------:R-:W-:Y:S01]  /*29b0*/  BAR.SYNC.DEFER_BLOCKING 0x0 ;  /* 0x0000000000007b1d */ /* 0x000fe20000010000 */
[----:B------:R-:W-:-:S03]  /*29c0*/  ISETP.NE.AND P6, PT, R16, RZ, PT ;  /* 0x000000ff1000720c */ /* 0x000fc60003fc5270 */
[----:B------:R-:W-:Y:S02]  /*29d0*/  LOP3.LUT R0, R0, 0x1fc, RZ, 0xc0, !PT ;  /* 0x000001fc00007812 */ /* 0x000fe400078ec0ff */
[----:B------:R-:W-:Y:S02]  /*29e0*/  SEL R10, R10, 0x7, P6 ;  /* 0x000000070a0a7807 */ /* 0x000fe40003000000 */
[----:B------:R-:W1:Y:S01]  /*29f0*/  LDC.64 R16, c[0x0][0x218] ;  /* 0x00008600ff107b82 */ /* 0x000e620000000a00 */
[----:B------:R-:W-:Y:S01]  /*2a00*/  LEA R29, R0, UR4, 0x2 ;  /* 0x00000004001d7c11 */ /* 0x000fe2000f8e10ff */
[----:B------:R-:W-:Y:S01]  /*2a10*/  ULDC.64 UR4, c[0x0][0x218] ;  /* 0x0000860000047ab9 */ /* 0x000fe20000000a00 */
[----:B------:R-:W-:Y:S02]  /*2a20*/  ISETP.NE.AND P1, PT, R58, RZ, PT ;  /* 0x000000ff3a00720c */ /* 0x000fe40003f25270 */
[----:B------:R-:W-:Y:S02]  /*2a30*/  SEL R18, R10, 0x8, P4 ;  /* 0x000000080a127807 */ /* 0x000fe40002000000 */
[----:B------:R-:W-:-:S02]  /*2a40*/  ISETP.NE.AND P4, PT, R9, RZ, PT ;  /* 0x000000ff0900720c */ /* 0x000fc40003f85270 */
[----:B------:R-:W-:Y:S01]  /*2a50*/  SEL R27, R12, 0x7, P1 ;  /* 0x000000070c1b7807 */ /* 0x000fe20000800000 */
[----:B------:R-:W2:Y:S04]  /*2a60*/  LDS.128 R8, [R29] ;  /* 0x000000001d087984 */ /* 0x000ea80000000c00 */
[----:B------:R-:W3:Y:S01]  /*2a70*/  LDS.128 R12, [R29+0x800] ;  /* 0x000800001d0c7984 */ /* 0x000ee20000000c00 */
[----:B------:R-:W-:Y:S02]  /*2a80*/  ISETP.NE.AND P1, PT, R55, RZ, PT ;  /* 0x000000ff3700720c */ /* 0x000fe40003f25270 */
[----:B------:R-:W-:Y:S02]  /*2a90*/  ISETP.NE.AND P3, PT, R36, RZ, PT ;  /* 0x000000ff2400720c */ /* 0x000fe40003f65270 */
[----:B------:R-:W-:-:S02]  /*2aa0*/  SEL R31, R31, 0x8, P0 ;  /* 0x000000081f1f7807 */ /* 0x000fc40000000000 */
[----:B------:R-:W-:Y:S02]  /*2ab0*/  ISETP.NE.AND P2, PT, R63, RZ, PT ;  /* 0x000000ff3f00720c */ /* 0x000fe40003f45270 */
[----:B------:R-:W-:Y:S02]  /*2ac0*/  ISETP.NE.AND P0, PT, R59, RZ, PT ;  /* 0x000000ff3b00720c */ /* 0x000fe40003f05270 */
[----:B------:R-:W-:Y:S02]  /*2ad0*/  SEL R24, R24, 0x6, P3 ;  /* 0x0000000618187807 */ /* 0x000fe40001800000 */
[----:B------:R-:W-:Y:S02]  /*2ae0*/  SEL R26, R26, 0x6, P1 ;  /* 0x000000061a1a7807 */ /* 0x000fe40000800000 */
[----:B------:R-:W-:Y:S02]  /*2af0*/  ISETP.NE.AND P6, PT, R45, RZ, PT ;  /* 0x000000ff2d00720c */ /* 0x000fe40003fc5270 */
[----:B------:R-:W-:-:S02]  /*2b00*/  ISETP.NE.AND P5, PT, R30, RZ, PT ;  /* 0x000000ff1e00720c */ /* 0x000fc40003fa5270 */
[----:B------:R-:W-:Y:S02]  /*2b10*/  SEL R24, R24, 0x7, P0 ;  /* 0x0000000718187807 */ /* 0x000fe40000000000 */
[----:B------:R-:W-:Y:S02]  /*2b20*/  SEL R26, R26, 0x7, P2 ;  /* 0x000000071a1a7807 */ /* 0x000fe40001000000 */
[----:B0-----:R-:W-:Y:S02]  /*2b30*/  LOP3.LUT R7, R77, R0, RZ, 0xfc, !PT ;  /* 0x000000004d077212 */ /* 0x001fe400078efcff */
[----:B------:R-:W-:Y:S02]  /*2b40*/  SEL R27, R27, 0x8, P4 ;  /* 0x000000081b1b7807 */ /* 0x000fe40002000000 */
[----:B------:R-:W-:Y:S02]  /*2b50*/  SEL R5, R24, 0x8, P5 ;  /* 0x0000000818057807 */ /* 0x000fe40002800000 */
[----:B------:R-:W-:-:S02]  /*2b60*/  SEL R26, R26, 0x8, P6 ;  /* 0x000000081a1a7807 */ /* 0x000fc40003000000 */
[----:B------:R-:W-:Y:S02]  /*2b70*/  PRMT R31, R2, 0x3340, R31 ;  /* 0x00003340021f7816 */ /* 0x000fe4000000001f */
[----:B------:R-:W-:Y:S02]  /*2b80*/  SHF.R.S32.HI R0, RZ, 0x1f, R77 ;  /* 0x0000001fff007819 */ /* 0x000fe4000001144d */
[----:B------:R-:W-:Y:S02]  /*2b90*/  LEA R6, P0, R7, UR4, 0x2 ;  /* 0x0000000407067c11 */ /* 0x000fe4000f8010ff */
[----:B------:R-:W-:Y:S02]  /*2ba0*/  PRMT R18, R18, 0x3340, R25 ;  /* 0x0000334012127816 */ /* 0x000fe40000000019 */
[----:B------:R-:W-:Y:S02]  /*2bb0*/  PRMT R28, R28, 0x3340, R27 ;  /* 0x000033401c1c7816 */ /* 0x000fe4000000001b */
[----:B------:R-:W-:-:S02]  /*2bc0*/  IADD3 R2, P1, R3, UR8, RZ ;  /* 0x0000000803027c10 */ /* 0x000fc4000ff3e0ff */
[----:B------:R-:W-:Y:S01]  /*2bd0*/  PRMT R19, R5, 0x3340, R26 ;  /* 0x0000334005137816 */ /* 0x000fe2000000001a */
[C---:B-1----:R-:W-:Y:S01]  /*2be0*/  IMAD.WIDE R4, R7.reuse, 0x4, R16 ;  /* 0x0000000407047825 */ /* 0x042fe200078e0210 */
[----:B------:R-:W-:Y:S02]  /*2bf0*/  LEA.HI.X R7, R7, UR5, R0, 0x2, P0 ;  /* 0x0000000507077c11 */ /* 0x000fe400080f1400 */
[----:B------:R-:W-:Y:S02]  /*2c00*/  LEA.HI.X.SX32 R3, R3, UR9, 0x1, P1 ;  /* 0x0000000903037c11 */ /* 0x000fe400088f0eff */
[----:B------:R-:W-:Y:S02]  /*2c10*/  PRMT R18, R18, 0x5410, R31 ;  /* 0x0000541012127816 */ /* 0x000fe4000000001f */
[----:B------:R-:W-:Y:S01]  /*2c20*/  PRMT R19, R28, 0x5410, R19 ;  /* 0x000054101c137816 */ /* 0x000fe20000000013 */
[----:B--2---:R-:W-:Y:S04]  /*2c30*/  STG.E.128 desc[UR6][R4.64], R8 ;  /* 0x0000000804007986 */ /* 0x004fe8000c101d06 */
[----:B---3--:R-:W-:Y:S04]  /*2c40*/  STG.E.128 desc[UR6][R6.64+0x800], R12 ;  /* 0x0008000c06007986 */ /* 0x008fe8000c101d06 */
[----:B------:R-:W-:Y:S01]  /*2c50*/  STG.E.64 desc[UR6][R2.64], R18 ;  /* 0x0000001202007986 */ /* 0x000fe2000c101b06 */
[----:B------:R-:W-:Y:S05]  /*2c60*/  EXIT ;  /* 0x000000000000794d */ /* 0x000fea0003800000 */
.L_x_0:
[----:B------:R-:W-:-:S00]  /*2c70*/  BRA `(.L_x_0) ;  /* 0xfffffffc00fc7947 */ /* 0x000fc0000383ffff */
[----:B------:R-:W-:-:S00]  /*2c80*/  NOP ;  /* 0x0000000000007918 */ /* 0x000fc00000000000 */
[----:B------:R-:W-:-:S00]  /*2c90*/  NOP ;  /* 0x0000000000007918 */ /* 0x000fc00000000000 */
[----:B------:R-:W-:-:S00]  /*2ca0*/  NOP ;  /* 0x0000000000007918 */ /* 0x000fc00000000000 */
[----:B------:R-:W-:-:S00]  /*2cb0*/  NOP ;  /* 0x0000000000007918 */ /* 0x000fc00000000000 */
[----:B------:R-:W-:-:S00]  /*2cc0*/  NOP ;  /* 0x0000000000007918 */ /* 0x000fc00000000000 */
[----:B------:R-:W-:-:S00]  /*2cd0*/  NOP ;  /* 0x0000000000007918 */ /* 0x000fc00000000000 */
[----:B------:R-:W-:-:S00]  /*2ce0*/  NOP ;  /* 0x0000000000007918 */ /* 0x000fc00000000000 */
[----:B------:R-:W-:-:S00]  /*2cf0*/  NOP ;  /* 0x0000000000007918 */ /* 0x000fc00000000000 */
.L_x_1:


//--------------------- .nv.shared.triton_poi_fused_max_pool2d_with_indices_24 --------------------------
	.section	.nv.shared.triton_poi_fused_max_pool2d_with_indices_24,"aw",@nobits
	.sectionflags	@""
	.align	16
	.zero		1024


//--------------------- .nv.constant0.triton_poi_fused_max_pool2d_with_indices_24 --------------------------
	.section	.nv.constant0.triton_poi_fused_max_pool2d_with_indices_24,"a",@progbits
	.sectionflags	@""
	.align	4
.nv.constant0.triton_poi_fused_max_pool2d_with_indices_24:
	.zero		556
